	.target	sm_90a

	.elftype	@"ET_EXEC"


//--------------------- .note.nv.tkinfo           --------------------------
	.section	.note.nv.tkinfo,"",@"SHT_NOTE"
	.sectionflags	@"SHF_NOTE_NV_TKINFO"
	.tkinfo
        /*0018*/ 	.word	0x00000002
        /*0030*/ 	.string	""
        /*0030*/ 	.string	"ptxas"
        /*0030*/ 	.string	"Cuda compilation tools, release 13.0, V13.0.88"
        /*0030*/ 	.string	"Build cuda_13.0.r13.0/compiler.36424714_0"
        /*0030*/ 	.string	"-arch sm_90a -m 64 "



//--------------------- .note.nv.cuinfo           --------------------------
	.section	.note.nv.cuinfo,"",@"SHT_NOTE"
	.sectionflags	@"SHF_NOTE_NV_CUINFO"
        /*0018*/ 	.short	0x0002
        /*001a*/ 	.short	0x005a
        /*001c*/ 	.short	0x0082
	.zero		2


//--------------------- .nv.info                  --------------------------
	.section	.nv.info,"",@"SHT_CUDA_INFO"
	.align	4


	//----- nvinfo : EIATTR_REGCOUNT
	.align		4
        /*0000*/ 	.byte	0x04, 0x2f
        /*0002*/ 	.short	(.L_15 - .L_14)
	.align		4
.L_14:
        /*0004*/ 	.word	index@(_ZN7cutlass13device_kernelINS_4gemm6kernel13GemmUniversalIN4cute5tupleIJiiiiEEENS1_10collective13CollectiveMmaINS1_34MainloopSm90TmaGmmaWarpSpecializedILi7ENS5_IJNS4_1CILi1EEESB_SB_EEENS1_35KernelTmaWarpSpecializedCooperativeEEENS5_IJNSA_ILi128EEENSA_ILi256EEENSA_ILi64EEEEEEaNS5_IJlSB_lEEEaSJ_NS4_8TiledMMAINS4_8MMA_AtomIJNS4_4SM904GMMA27MMA_64x256x32_S32S8S8_SS_TNEEEENS4_6LayoutINS5_IJNSA_ILi2EEESB_SB_EEENS5_IJSB_NSA_ILi0EEEST_EEEEENS5_IJNS4_10UnderscoreESW_SW_EEEEENS4_13SM90_TMA_LOADENS4_14ComposedLayoutINS4_7SwizzleILi2ELi4ELi3EEENS4_18smem_ptr_flag_bitsILi8EEENSQ_INS5_IJNSA_ILi8EEESH_EEENS5_IJSH_SB_EEEEEEEvNS4_8identityESZ_S19_vS1A_EENS_8epilogue10collective6detail29Sm90TmaWarpSpecializedAdapterINS1D_15DefaultEpilogueIaSJ_SJ_NS1C_6thread17LinearCombinationIaLi1EiiLNS1H_9ScaleType4KindE0ELNS_15FloatRoundStyleE2EaEENS1_15EpilogueDefaultEEEEEvvEEEEvNT_6ParamsE)
        /*0008*/ 	.word	0x000000a8


	//----- nvinfo : EIATTR_FRAME_SIZE
	.align		4
.L_15:
        /*000c*/ 	.byte	0x04, 0x11
        /*000e*/ 	.short	(.L_17 - .L_16)
	.align		4
.L_16:
        /*0010*/ 	.word	index@(_ZN7cutlass13device_kernelINS_4gemm6kernel13GemmUniversalIN4cute5tupleIJiiiiEEENS1_10collective13CollectiveMmaINS1_34MainloopSm90TmaGmmaWarpSpecializedILi7ENS5_IJNS4_1CILi1EEESB_SB_EEENS1_35KernelTmaWarpSpecializedCooperativeEEENS5_IJNSA_ILi128EEENSA_ILi256EEENSA_ILi64EEEEEEaNS5_IJlSB_lEEEaSJ_NS4_8TiledMMAINS4_8MMA_AtomIJNS4_4SM904GMMA27MMA_64x256x32_S32S8S8_SS_TNEEEENS4_6LayoutINS5_IJNSA_ILi2EEESB_SB_EEENS5_IJSB_NSA_ILi0EEEST_EEEEENS5_IJNS4_10UnderscoreESW_SW_EEEEENS4_13SM90_TMA_LOADENS4_14ComposedLayoutINS4_7SwizzleILi2ELi4ELi3EEENS4_18smem_ptr_flag_bitsILi8EEENSQ_INS5_IJNSA_ILi8EEESH_EEENS5_IJSH_SB_EEEEEEEvNS4_8identityESZ_S19_vS1A_EENS_8epilogue10collective6detail29Sm90TmaWarpSpecializedAdapterINS1D_15DefaultEpilogueIaSJ_SJ_NS1C_6thread17LinearCombinationIaLi1EiiLNS1H_9ScaleType4KindE0ELNS_15FloatRoundStyleE2EaEENS1_15EpilogueDefaultEEEEEvvEEEEvNT_6ParamsE)
        /*0014*/ 	.word	0x00000000


	//----- nvinfo : EIATTR_MIN_STACK_SIZE
	.align		4
.L_17:
        /*0018*/ 	.byte	0x04, 0x12
        /*001a*/ 	.short	(.L_19 - .L_18)
	.align		4
.L_18:
        /*001c*/ 	.word	index@(_ZN7cutlass13device_kernelINS_4gemm6kernel13GemmUniversalIN4cute5tupleIJiiiiEEENS1_10collective13CollectiveMmaINS1_34MainloopSm90TmaGmmaWarpSpecializedILi7ENS5_IJNS4_1CILi1EEESB_SB_EEENS1_35KernelTmaWarpSpecializedCooperativeEEENS5_IJNSA_ILi128EEENSA_ILi256EEENSA_ILi64EEEEEEaNS5_IJlSB_lEEEaSJ_NS4_8TiledMMAINS4_8MMA_AtomIJNS4_4SM904GMMA27MMA_64x256x32_S32S8S8_SS_TNEEEENS4_6LayoutINS5_IJNSA_ILi2EEESB_SB_EEENS5_IJSB_NSA_ILi0EEEST_EEEEENS5_IJNS4_10UnderscoreESW_SW_EEEEENS4_13SM90_TMA_LOADENS4_14ComposedLayoutINS4_7SwizzleILi2ELi4ELi3EEENS4_18smem_ptr_flag_bitsILi8EEENSQ_INS5_IJNSA_ILi8EEESH_EEENS5_IJSH_SB_EEEEEEEvNS4_8identityESZ_S19_vS1A_EENS_8epilogue10collective6detail29Sm90TmaWarpSpecializedAdapterINS1D_15DefaultEpilogueIaSJ_SJ_NS1C_6thread17LinearCombinationIaLi1EiiLNS1H_9ScaleType4KindE0ELNS_15FloatRoundStyleE2EaEENS1_15EpilogueDefaultEEEEEvvEEEEvNT_6ParamsE)
        /*0020*/ 	.word	0x00000000
.L_19:


//--------------------- .nv.compat                --------------------------
	.section	.nv.compat,"",@"SHT_CUDA_COMPAT_INFO"
	.align	4
        /*0000*/ 	.byte	0x02, 0x09, 0x01, 0x00, 0x02, 0x02, 0x04, 0x00, 0x02, 0x05, 0x05, 0x00, 0x03, 0x07, 0x01, 0x01
        /*0010*/ 	.byte	0x02, 0x03, 0x01, 0x00, 0x02, 0x06, 0x01, 0x00, 0x04, 0x0b, 0x08, 0x00, 0x00, 0x00, 0x00, 0x00
        /*0020*/ 	.byte	0x00, 0x00, 0x00, 0x00


//--------------------- .nv.info._ZN7cutlass13device_kernelINS_4gemm6kernel13GemmUniversalIN4cute5tupleIJiiiiEEENS1_10collective13CollectiveMmaINS1_34MainloopSm90TmaGmmaWarpSpecializedILi7ENS5_IJNS4_1CILi1EEESB_SB_EEENS1_35KernelTmaWarpSpecializedCooperativeEEENS5_IJNSA_ILi128EEENSA_ILi256EEENSA_ILi64EEEEEEaNS5_IJlSB_lEEEaSJ_NS4_8TiledMMAINS4_8MMA_AtomIJNS4_4SM904GMMA27MMA_64x256x32_S32S8S8_SS_TNEEEENS4_6LayoutINS5_IJNSA_ILi2EEESB_SB_EEENS5_IJSB_NSA_ILi0EEEST_EEEEENS5_IJNS4_10UnderscoreESW_SW_EEEEENS4_13SM90_TMA_LOADENS4_14ComposedLayoutINS4_7SwizzleILi2ELi4ELi3EEENS4_18smem_ptr_flag_bitsILi8EEENSQ_INS5_IJNSA_ILi8EEESH_EEENS5_IJSH_SB_EEEEEEEvNS4_8identityESZ_S19_vS1A_EENS_8epilogue10collective6detail29Sm90TmaWarpSpecializedAdapterINS1D_15DefaultEpilogueIaSJ_SJ_NS1C_6thread17LinearCombinationIaLi1EiiLNS1H_9ScaleType4KindE0ELNS_15FloatRoundStyleE2EaEENS1_15EpilogueDefaultEEEEEvvEEEEvNT_6ParamsE --------------------------
	.section	.nv.info._ZN7cutlass13device_kernelINS_4gemm6kernel13GemmUniversalIN4cute5tupleIJiiiiEEENS1_10collective13CollectiveMmaINS1_34MainloopSm90TmaGmmaWarpSpecializedILi7ENS5_IJNS4_1CILi1EEESB_SB_EEENS1_35KernelTmaWarpSpecializedCooperativeEEENS5_IJNSA_ILi128EEENSA_ILi256EEENSA_ILi64EEEEEEaNS5_IJlSB_lEEEaSJ_NS4_8TiledMMAINS4_8MMA_AtomIJNS4_4SM904GMMA27MMA_64x256x32_S32S8S8_SS_TNEEEENS4_6LayoutINS5_IJNSA_ILi2EEESB_SB_EEENS5_IJSB_NSA_ILi0EEEST_EEEEENS5_IJNS4_10UnderscoreESW_SW_EEEEENS4_13SM90_TMA_LOADENS4_14ComposedLayoutINS4_7SwizzleILi2ELi4ELi3EEENS4_18smem_ptr_flag_bitsILi8EEENSQ_INS5_IJNSA_ILi8EEESH_EEENS5_IJSH_SB_EEEEEEEvNS4_8identityESZ_S19_vS1A_EENS_8epilogue10collective6detail29Sm90TmaWarpSpecializedAdapterINS1D_15DefaultEpilogueIaSJ_SJ_NS1C_6thread17LinearCombinationIaLi1EiiLNS1H_9ScaleType4KindE0ELNS_15FloatRoundStyleE2EaEENS1_15EpilogueDefaultEEEEEvvEEEEvNT_6ParamsE,"",@"SHT_CUDA_INFO"
	.sectionflags	@""
	.align	4


	//----- nvinfo : EIATTR_CUDA_API_VERSION
	.align		4
        /*0000*/ 	.byte	0x04, 0x37
        /*0002*/ 	.short	(.L_21 - .L_20)
.L_20:
        /*0004*/ 	.word	0x00000082


	//----- nvinfo : EIATTR_KPARAM_INFO
	.align		4
.L_21:
        /*0008*/ 	.byte	0x04, 0x17
        /*000a*/ 	.short	(.L_23 - .L_22)
.L_22:
        /*000c*/ 	.word	0x00000000
        /*0010*/ 	.short	0x0000
        /*0012*/ 	.short	0x0070
        /*0014*/ 	.byte	0x00, 0xf0, 0x01, 0x10


	//----- nvinfo : EIATTR_SPARSE_MMA_MASK
	.align		4
.L_23:
        /*0018*/ 	.byte	0x03, 0x50
        /*001a*/ 	.short	0x0000


	//----- nvinfo : EIATTR_MAXREG_COUNT
	.align		4
        /*001c*/ 	.byte	0x03, 0x1b
        /*001e*/ 	.short	0x00a8


	//----- nvinfo : EIATTR_NUM_BARRIERS
	.align		4
        /*0020*/ 	.byte	0x02, 0x4c
        /*0022*/ 	.byte	0x01
	.zero		1


	//----- nvinfo : EIATTR_EXTERNS
	.align		4
        /*0024*/ 	.byte	0x04, 0x0f
        /*0026*/ 	.short	(.L_25 - .L_24)


	//   ....[0]....
	.align		4
.L_24:
        /*0028*/ 	.word	index@(__assertfail)


	//----- nvinfo : EIATTR_MERCURY_ISA_VERSION
	.align		4
.L_25:
        /*002c*/ 	.byte	0x03, 0x5f
        /*002e*/ 	.short	0x0101


	//----- nvinfo : EIATTR_INT_WARP_WIDE_INSTR_OFFSETS
	.align		4
        /*0030*/ 	.byte	0x04, 0x31
        /*0032*/ 	.short	(.L_27 - .L_26)


	//   ....[0]....
.L_26:
        /*0034*/ 	.word	0x00000410


	//   ....[1]....
        /*0038*/ 	.word	0x00000440


	//   ....[2]....
        /*003c*/ 	.word	0x00000520


	//----- nvinfo : EIATTR_COOP_GROUP_MASK_REGIDS
	.align		4
.L_27:
        /*0040*/ 	.byte	0x04, 0x29
        /*0042*/ 	.short	(.L_29 - .L_28)


	//   ....[0]....
.L_28:
        /*0044*/ 	.word	0xffffffff


	//   ....[1]....
        /*0048*/ 	.word	0xffffffff


	//   ....[2]....
        /*004c*/ 	.word	0xffffffff


	//   ....[3]....
        /*0050*/ 	.word	0xffffffff


	//   ....[4]....
        /*0054*/ 	.word	0xffffffff


	//----- nvinfo : EIATTR_COOP_GROUP_INSTR_OFFSETS
	.align		4
.L_29:
        /*0058*/ 	.byte	0x04, 0x28
        /*005a*/ 	.short	(.L_31 - .L_30)


	//   ....[0]....
.L_30:
        /*005c*/ 	.word	0x00000060


	//   ....[1]....
        /*0060*/ 	.word	0x00000070


	//   ....[2]....
        /*0064*/ 	.word	0x00000130


	//   ....[3]....
        /*0068*/ 	.word	0x00000320


	//   ....[4]....
        /*006c*/ 	.word	0x00000fd0


	//----- nvinfo : EIATTR_REG_RECONFIG
	.align		4
.L_31:
        /*0070*/ 	.byte	0x01, 0x54
	.zero		2


	//----- nvinfo : EIATTR_SYSCALL_OFFSETS
	.align		4
        /*0074*/ 	.byte	0x04, 0x46
        /*0076*/ 	.short	(.L_33 - .L_32)


	//   ....[0]....
.L_32:
        /*0078*/ 	.word	0x00001190


	//----- nvinfo : EIATTR_MBARRIER_INSTR_OFFSETS
	.align		4
.L_33:
        /*007c*/ 	.byte	0x04, 0x39
        /*007e*/ 	.short	(.L_35 - .L_34)


	//   ....[0]....
.L_34:
        /*0080*/ 	.word	0x00000230
        /*0084*/ 	.word	0x000000ff
        /*0088*/ 	.word	0x00000000
        /*008c*/ 	.short	0x0100
        /*008e*/ 	.byte	0x08
	.zero		1


	//   ....[1]....
        /*0090*/ 	.word	0x00000240
        /*0094*/ 	.word	0x000000ff
        /*0098*/ 	.word	0x00000038
        /*009c*/ 	.short	0x0100
        /*009e*/ 	.byte	0x08
	.zero		1


	//   ....[2]....
        /*00a0*/ 	.word	0x00000250
        /*00a4*/ 	.word	0x000000ff
        /*00a8*/ 	.word	0x00000008
        /*00ac*/ 	.short	0x0100
        /*00ae*/ 	.byte	0x08
	.zero		1


	//   ....[3]....
        /*00b0*/ 	.word	0x00000260
        /*00b4*/ 	.word	0x000000ff
        /*00b8*/ 	.word	0x00000040
        /*00bc*/ 	.short	0x0100
        /*00be*/ 	.byte	0x08
	.zero		1


	//   ....[4]....
        /*00c0*/ 	.word	0x00000270
        /*00c4*/ 	.word	0x000000ff
        /*00c8*/ 	.word	0x00000010
        /*00cc*/ 	.short	0x0100
        /*00ce*/ 	.byte	0x08
	.zero		1


	//   ....[5]....
        /*00d0*/ 	.word	0x00000280
        /*00d4*/ 	.word	0x000000ff
        /*00d8*/ 	.word	0x00000048
        /*00dc*/ 	.short	0x0100
        /*00de*/ 	.byte	0x08
	.zero		1


	//   ....[6]....
        /*00e0*/ 	.word	0x00000290
        /*00e4*/ 	.word	0x000000ff
        /*00e8*/ 	.word	0x00000018
        /*00ec*/ 	.short	0x0100
        /*00ee*/ 	.byte	0x08
	.zero		1


	//   ....[7]....
        /*00f0*/ 	.word	0x000002a0
        /*00f4*/ 	.word	0x000000ff
        /*00f8*/ 	.word	0x00000050
        /*00fc*/ 	.short	0x0100
        /*00fe*/ 	.byte	0x08
	.zero		1


	//   ....[8]....
        /*0100*/ 	.word	0x000002b0
        /*0104*/ 	.word	0x000000ff
        /*0108*/ 	.word	0x00000020
        /*010c*/ 	.short	0x0100
        /*010e*/ 	.byte	0x08
	.zero		1


	//   ....[9]....
        /*0110*/ 	.word	0x000002c0
        /*0114*/ 	.word	0x000000ff
        /*0118*/ 	.word	0x00000058
        /*011c*/ 	.short	0x0100
        /*011e*/ 	.byte	0x08
	.zero		1


	//   ....[10]....
        /*0120*/ 	.word	0x000002d0
        /*0124*/ 	.word	0x000000ff
        /*0128*/ 	.word	0x00000028
        /*012c*/ 	.short	0x0100
        /*012e*/ 	.byte	0x08
	.zero		1


	//   ....[11]....
        /*0130*/ 	.word	0x000002e0
        /*0134*/ 	.word	0x000000ff
        /*0138*/ 	.word	0x00000060
        /*013c*/ 	.short	0x0100
        /*013e*/ 	.byte	0x08
	.zero		1


	//   ....[12]....
        /*0140*/ 	.word	0x000002f0
        /*0144*/ 	.word	0x000000ff
        /*0148*/ 	.word	0x00000030
        /*014c*/ 	.short	0x0100
        /*014e*/ 	.byte	0x08
	.zero		1


	//   ....[13]....
        /*0150*/ 	.word	0x00000300
        /*0154*/ 	.word	0x000000ff
        /*0158*/ 	.word	0x00000068
        /*015c*/ 	.short	0x0100
        /*015e*/ 	.byte	0x08
	.zero		1


	//   ....[14]....
        /*0160*/ 	.word	0x00000590
        /*0164*/ 	.word	0x000000ff
        /*0168*/ 	.word	0x00000080
        /*016c*/ 	.short	0x0100
        /*016e*/ 	.byte	0x06
	.zero		1


	//   ....[15]....
        /*0170*/ 	.word	0x000005f0
        /*0174*/ 	.word	0x000000ff
        /*0178*/ 	.word	0x00000088
        /*017c*/ 	.short	0x0100
        /*017e*/ 	.byte	0x06
	.zero		1


	//   ....[16]....
        /*0180*/ 	.word	0x00001260
        /*0184*/ 	.word	0x00000003
        /*0188*/ 	.word	0x00000000
        /*018c*/ 	.short	0x010a
        /*018e*/ 	.byte	0x3f
	.zero		1


	//   ....[17]....
        /*0190*/ 	.word	0x000012a0
        /*0194*/ 	.word	0x00000003
        /*0198*/ 	.word	0x00000000
        /*019c*/ 	.short	0x010a
        /*019e*/ 	.byte	0x3f
	.zero		1


	//   ....[18]....
        /*01a0*/ 	.word	0x00001570
        /*01a4*/ 	.word	0x00000005
        /*01a8*/ 	.word	0x00000000
        /*01ac*/ 	.short	0x010a
        /*01ae*/ 	.byte	0x3f
	.zero		1


	//   ....[19]....
        /*01b0*/ 	.word	0x000015b0
        /*01b4*/ 	.word	0x00000005
        /*01b8*/ 	.word	0x00000000
        /*01bc*/ 	.short	0x010a
        /*01be*/ 	.byte	0x3f
	.zero		1


	//   ....[20]....
        /*01c0*/ 	.word	0x00001710
        /*01c4*/ 	.word	0x00000004
        /*01c8*/ 	.word	0x00000000
        /*01cc*/ 	.short	0x0101
        /*01ce*/ 	.byte	0x3f
	.zero		1


	//   ....[21]....
        /*01d0*/ 	.word	0x00001910
        /*01d4*/ 	.word	0x00000000
        /*01d8*/ 	.word	0x00000000
        /*01dc*/ 	.short	0x0101
        /*01de*/ 	.byte	0x3f
	.zero		1


	//   ....[22]....
        /*01e0*/ 	.word	0x00008ec0
        /*01e4*/ 	.word	0x0000000e
        /*01e8*/ 	.word	0x00000038
        /*01ec*/ 	.short	0x010a
        /*01ee*/ 	.byte	0x3f
	.zero		1


	//   ....[23]....
        /*01f0*/ 	.word	0x000092a0
        /*01f4*/ 	.word	0x00000006
        /*01f8*/ 	.word	0x00000088
        /*01fc*/ 	.short	0x0101
        /*01fe*/ 	.byte	0x3f
	.zero		1


	//   ....[24]....
        /*0200*/ 	.word	0x00009990
        /*0204*/ 	.word	0x00000007
        /*0208*/ 	.word	0x00000000
        /*020c*/ 	.short	0x010a
        /*020e*/ 	.byte	0x3f
	.zero		1


	//   ....[25]....
        /*0210*/ 	.word	0x00009a10
        /*0214*/ 	.word	0x00000009
        /*0218*/ 	.word	0x00000000
        /*021c*/ 	.short	0x010a
        /*021e*/ 	.byte	0x3f
	.zero		1


	//   ....[26]....
        /*0220*/ 	.word	0x00009aa0
        /*0224*/ 	.word	0x00000006
        /*0228*/ 	.word	0x00000000
        /*022c*/ 	.short	0x010a
        /*022e*/ 	.byte	0x3f
	.zero		1


	//   ....[27]....
        /*0230*/ 	.word	0x00009b30
        /*0234*/ 	.word	0x00000009
        /*0238*/ 	.word	0x00000000
        /*023c*/ 	.short	0x010a
        /*023e*/ 	.byte	0x3f
	.zero		1


	//   ....[28]....
        /*0240*/ 	.word	0x00009bc0
        /*0244*/ 	.word	0x00000006
        /*0248*/ 	.word	0x00000000
        /*024c*/ 	.short	0x010a
        /*024e*/ 	.byte	0x3f
	.zero		1


	//   ....[29]....
        /*0250*/ 	.word	0x00009c50
        /*0254*/ 	.word	0x00000009
        /*0258*/ 	.word	0x00000000
        /*025c*/ 	.short	0x010a
        /*025e*/ 	.byte	0x3f
	.zero		1


	//   ....[30]....
        /*0260*/ 	.word	0x00009ce0
        /*0264*/ 	.word	0x00000003
        /*0268*/ 	.word	0x00000000
        /*026c*/ 	.short	0x010a
        /*026e*/ 	.byte	0x3f
	.zero		1


	//   ....[31]....
        /*0270*/ 	.word	0x00009d40
        /*0274*/ 	.word	0x00000003
        /*0278*/ 	.word	0x00000000
        /*027c*/ 	.short	0x010a
        /*027e*/ 	.byte	0x3f
	.zero		1


	//   ....[32]....
        /*0280*/ 	.word	0x00009d90
        /*0284*/ 	.word	0x00000005
        /*0288*/ 	.word	0x00000000
        /*028c*/ 	.short	0x010a
        /*028e*/ 	.byte	0x3f
	.zero		1


	//   ....[33]....
        /*0290*/ 	.word	0x00009e60
        /*0294*/ 	.word	0x0000000e
        /*0298*/ 	.word	0x00000038
        /*029c*/ 	.short	0x010a
        /*029e*/ 	.byte	0x3f
	.zero		1


	//   ....[34]....
        /*02a0*/ 	.word	0x00009f30
        /*02a4*/ 	.word	0x00000007
        /*02a8*/ 	.word	0x00000000
        /*02ac*/ 	.short	0x010a
        /*02ae*/ 	.byte	0x3f
	.zero		1


	//   ....[35]....
        /*02b0*/ 	.word	0x00009f80
        /*02b4*/ 	.word	0x00000009
        /*02b8*/ 	.word	0x00000000
        /*02bc*/ 	.short	0x010a
        /*02be*/ 	.byte	0x3f
	.zero		1


	//   ....[36]....
        /*02c0*/ 	.word	0x00009fd0
        /*02c4*/ 	.word	0x00000006
        /*02c8*/ 	.word	0x00000000
        /*02cc*/ 	.short	0x010a
        /*02ce*/ 	.byte	0x3f
	.zero		1


	//   ....[37]....
        /*02d0*/ 	.word	0x0000a020
        /*02d4*/ 	.word	0x00000009
        /*02d8*/ 	.word	0x00000000
        /*02dc*/ 	.short	0x010a
        /*02de*/ 	.byte	0x3f
	.zero		1


	//   ....[38]....
        /*02e0*/ 	.word	0x0000a070
        /*02e4*/ 	.word	0x00000006
        /*02e8*/ 	.word	0x00000000
        /*02ec*/ 	.short	0x010a
        /*02ee*/ 	.byte	0x3f
	.zero		1


	//   ....[39]....
        /*02f0*/ 	.word	0x0000a0c0
        /*02f4*/ 	.word	0x00000009
        /*02f8*/ 	.word	0x00000000
        /*02fc*/ 	.short	0x010a
        /*02fe*/ 	.byte	0x3f
	.zero		1


	//----- nvinfo : EIATTR_NUM_MBARRIERS
	.align		4
.L_35:
        /*0300*/ 	.byte	0x03, 0x38
        /*0302*/ 	.short	0x0010


	//----- nvinfo : EIATTR_EXIT_INSTR_OFFSETS
	.align		4
        /*0304*/ 	.byte	0x04, 0x1c
        /*0306*/ 	.short	(.L_37 - .L_36)


	//   ....[0]....
.L_36:
        /*0308*/ 	.word	0x00000640


	//   ....[1]....
        /*030c*/ 	.word	0x00000f10


	//   ....[2]....
        /*0310*/ 	.word	0x00008530


	//   ....[3]....
        /*0314*/ 	.word	0x00008b60


	//   ....[4]....
        /*0318*/ 	.word	0x00009d30


	//----- nvinfo : EIATTR_MAX_THREADS
	.align		4
.L_37:
        /*031c*/ 	.byte	0x04, 0x05
        /*031e*/ 	.short	(.L_39 - .L_38)
.L_38:
        /*0320*/ 	.word	0x00000180
        /*0324*/ 	.word	0x00000001
        /*0328*/ 	.word	0x00000001


	//----- nvinfo : EIATTR_CRS_STACK_SIZE
	.align		4
.L_39:
        /*032c*/ 	.byte	0x04, 0x1e
        /*032e*/ 	.short	(.L_41 - .L_40)
.L_40:
        /*0330*/ 	.word	0x00000000


	//----- nvinfo : EIATTR_CBANK_PARAM_SIZE
	.align		4
.L_41:
        /*0334*/ 	.byte	0x03, 0x19
        /*0336*/ 	.short	0x0470


	//----- nvinfo : EIATTR_PARAM_CBANK
	.align		4
        /*0338*/ 	.byte	0x04, 0x0a
        /*033a*/ 	.short	(.L_43 - .L_42)
	.align		4
.L_42:
        /*033c*/ 	.word	index@(.nv.constant0._ZN7cutlass13device_kernelINS_4gemm6kernel13GemmUniversalIN4cute5tupleIJiiiiEEENS1_10collective13CollectiveMmaINS1_34MainloopSm90TmaGmmaWarpSpecializedILi7ENS5_IJNS4_1CILi1EEESB_SB_EEENS1_35KernelTmaWarpSpecializedCooperativeEEENS5_IJNSA_ILi128EEENSA_ILi256EEENSA_ILi64EEEEEEaNS5_IJlSB_lEEEaSJ_NS4_8TiledMMAINS4_8MMA_AtomIJNS4_4SM904GMMA27MMA_64x256x32_S32S8S8_SS_TNEEEENS4_6LayoutINS5_IJNSA_ILi2EEESB_SB_EEENS5_IJSB_NSA_ILi0EEEST_EEEEENS5_IJNS4_10UnderscoreESW_SW_EEEEENS4_13SM90_TMA_LOADENS4_14ComposedLayoutINS4_7SwizzleILi2ELi4ELi3EEENS4_18smem_ptr_flag_bitsILi8EEENSQ_INS5_IJNSA_ILi8EEESH_EEENS5_IJSH_SB_EEEEEEEvNS4_8identityESZ_S19_vS1A_EENS_8epilogue10collective6detail29Sm90TmaWarpSpecializedAdapterINS1D_15DefaultEpilogueIaSJ_SJ_NS1C_6thread17LinearCombinationIaLi1EiiLNS1H_9ScaleType4KindE0ELNS_15FloatRoundStyleE2EaEENS1_15EpilogueDefaultEEEEEvvEEEEvNT_6ParamsE)
        /*0340*/ 	.short	0x0210
        /*0342*/ 	.short	0x0470


	//----- nvinfo : EIATTR_SW_WAR
	.align		4
.L_43:
        /*0344*/ 	.byte	0x04, 0x36
        /*0346*/ 	.short	(.L_45 - .L_44)
.L_44:
        /*0348*/ 	.word	0x00000008
.L_45:


//--------------------- .nv.callgraph             --------------------------
	.section	.nv.callgraph,"",@"SHT_CUDA_CALLGRAPH"
	.align	4
	.sectionentsize	8
	.align		4
        /*0000*/ 	.word	0x00000000
	.align		4
        /*0004*/ 	.word	0xffffffff
	.align		4
        /*0008*/ 	.word	index@(_ZN7cutlass13device_kernelINS_4gemm6kernel13GemmUniversalIN4cute5tupleIJiiiiEEENS1_10collective13CollectiveMmaINS1_34MainloopSm90TmaGmmaWarpSpecializedILi7ENS5_IJNS4_1CILi1EEESB_SB_EEENS1_35KernelTmaWarpSpecializedCooperativeEEENS5_IJNSA_ILi128EEENSA_ILi256EEENSA_ILi64EEEEEEaNS5_IJlSB_lEEEaSJ_NS4_8TiledMMAINS4_8MMA_AtomIJNS4_4SM904GMMA27MMA_64x256x32_S32S8S8_SS_TNEEEENS4_6LayoutINS5_IJNSA_ILi2EEESB_SB_EEENS5_IJSB_NSA_ILi0EEEST_EEEEENS5_IJNS4_10UnderscoreESW_SW_EEEEENS4_13SM90_TMA_LOADENS4_14ComposedLayoutINS4_7SwizzleILi2ELi4ELi3EEENS4_18smem_ptr_flag_bitsILi8EEENSQ_INS5_IJNSA_ILi8EEESH_EEENS5_IJSH_SB_EEEEEEEvNS4_8identityESZ_S19_vS1A_EENS_8epilogue10collective6detail29Sm90TmaWarpSpecializedAdapterINS1D_15DefaultEpilogueIaSJ_SJ_NS1C_6thread17LinearCombinationIaLi1EiiLNS1H_9ScaleType4KindE0ELNS_15FloatRoundStyleE2EaEENS1_15EpilogueDefaultEEEEEvvEEEEvNT_6ParamsE)
	.align		4
        /*000c*/ 	.word	index@(__assertfail)
	.align		4
        /*0010*/ 	.word	0x00000000
	.align		4
        /*0014*/ 	.word	0xfffffffe
	.align		4
        /*0018*/ 	.word	0x00000000
	.align		4
        /*001c*/ 	.word	0xfffffffd
	.align		4
        /*0020*/ 	.word	0x00000000
	.align		4
        /*0024*/ 	.word	0xfffffffc


//--------------------- .nv.constant4             --------------------------
	.section	.nv.constant4,"a",@progbits
	.align	8
	.align		8
.nv.constant4:
        /*0000*/ 	.dword	__assertfail
	.align		8
        /*0008*/ 	.dword	__unnamed_1
	.align		8
        /*0010*/ 	.dword	_ZN40_INTERNAL_faed6e20_4_k_cu_ad676a5a_223384cuda3std3__45__cpo5beginE
	.align		8
        /*0018*/ 	.dword	_ZN40_INTERNAL_faed6e20_4_k_cu_ad676a5a_223384cuda3std3__45__cpo3endE
	.align		8
        /*0020*/ 	.dword	_ZN40_INTERNAL_faed6e20_4_k_cu_ad676a5a_223384cuda3std3__45__cpo6cbeginE
	.align		8
        /*0028*/ 	.dword	_ZN40_INTERNAL_faed6e20_4_k_cu_ad676a5a_223384cuda3std3__45__cpo4cendE
	.align		8
        /*0030*/ 	.dword	_ZN40_INTERNAL_faed6e20_4_k_cu_ad676a5a_223384cuda3std3__442_GLOBAL__N__faed6e20_4_k_cu_ad676a5a_223386ignoreE
	.align		8
        /*0038*/ 	.dword	_ZN40_INTERNAL_faed6e20_4_k_cu_ad676a5a_223384cuda3std3__419piecewise_constructE
	.align		8
        /*0040*/ 	.dword	_ZN40_INTERNAL_faed6e20_4_k_cu_ad676a5a_223384cuda3std3__48in_placeE
	.align		8
        /*0048*/ 	.dword	_ZN40_INTERNAL_faed6e20_4_k_cu_ad676a5a_223384cuda3std6ranges3__45__cpo4swapE
	.align		8
        /*0050*/ 	.dword	_ZN40_INTERNAL_faed6e20_4_k_cu_ad676a5a_223384cuda3std6ranges3__45__cpo9iter_moveE
	.align		8
        /*0058*/ 	.dword	_ZN40_INTERNAL_faed6e20_4_k_cu_ad676a5a_223384cute7productE
	.align		8
        /*0060*/ 	.dword	_ZN40_INTERNAL_faed6e20_4_k_cu_ad676a5a_223384cute1_E
	.align		8
        /*0068*/ 	.dword	$str$22
	.align		8
        /*0070*/ 	.dword	$str$23


//--------------------- .text._ZN7cutlass13device_kernelINS_4gemm6kernel13GemmUniversalIN4cute5tupleIJiiiiEEENS1_10collective13CollectiveMmaINS1_34MainloopSm90TmaGmmaWarpSpecializedILi7ENS5_IJNS4_1CILi1EEESB_SB_EEENS1_35KernelTmaWarpSpecializedCooperativeEEENS5_IJNSA_ILi128EEENSA_ILi256EEENSA_ILi64EEEEEEaNS5_IJlSB_lEEEaSJ_NS4_8TiledMMAINS4_8MMA_AtomIJNS4_4SM904GMMA27MMA_64x256x32_S32S8S8_SS_TNEEEENS4_6LayoutINS5_IJNSA_ILi2EEESB_SB_EEENS5_IJSB_NSA_ILi0EEEST_EEEEENS5_IJNS4_10UnderscoreESW_SW_EEEEENS4_13SM90_TMA_LOADENS4_14ComposedLayoutINS4_7SwizzleILi2ELi4ELi3EEENS4_18smem_ptr_flag_bitsILi8EEENSQ_INS5_IJNSA_ILi8EEESH_EEENS5_IJSH_SB_EEEEEEEvNS4_8identityESZ_S19_vS1A_EENS_8epilogue10collective6detail29Sm90TmaWarpSpecializedAdapterINS1D_15DefaultEpilogueIaSJ_SJ_NS1C_6thread17LinearCombinationIaLi1EiiLNS1H_9ScaleType4KindE0ELNS_15FloatRoundStyleE2EaEENS1_15EpilogueDefaultEEEEEvvEEEEvNT_6ParamsE --------------------------
	.section	.text._ZN7cutlass13device_kernelINS_4gemm6kernel13GemmUniversalIN4cute5tupleIJiiiiEEENS1_10collective13CollectiveMmaINS1_34MainloopSm90TmaGmmaWarpSpecializedILi7ENS5_IJNS4_1CILi1EEESB_SB_EEENS1_35KernelTmaWarpSpecializedCooperativeEEENS5_IJNSA_ILi128EEENSA_ILi256EEENSA_ILi64EEEEEEaNS5_IJlSB_lEEEaSJ_NS4_8TiledMMAINS4_8MMA_AtomIJNS4_4SM904GMMA27MMA_64x256x32_S32S8S8_SS_TNEEEENS4_6LayoutINS5_IJNSA_ILi2EEESB_SB_EEENS5_IJSB_NSA_ILi0EEEST_EEEEENS5_IJNS4_10UnderscoreESW_SW_EEEEENS4_13SM90_TMA_LOADENS4_14ComposedLayoutINS4_7SwizzleILi2ELi4ELi3EEENS4_18smem_ptr_flag_bitsILi8EEENSQ_INS5_IJNSA_ILi8EEESH_EEENS5_IJSH_SB_EEEEEEEvNS4_8identityESZ_S19_vS1A_EENS_8epilogue10collective6detail29Sm90TmaWarpSpecializedAdapterINS1D_15DefaultEpilogueIaSJ_SJ_NS1C_6thread17LinearCombinationIaLi1EiiLNS1H_9ScaleType4KindE0ELNS_15FloatRoundStyleE2EaEENS1_15EpilogueDefaultEEEEEvvEEEEvNT_6ParamsE,"ax",@progbits
	.align	128
.text._ZN7cutlass13device_kernelINS_4gemm6kernel13GemmUniversalIN4cute5tupleIJiiiiEEENS1_10collective13CollectiveMmaINS1_34MainloopSm90TmaGmmaWarpSpecializedILi7ENS5_IJNS4_1CILi1EEESB_SB_EEENS1_35KernelTmaWarpSpecializedCooperativeEEENS5_IJNSA_ILi128EEENSA_ILi256EEENSA_ILi64EEEEEEaNS5_IJlSB_lEEEaSJ_NS4_8TiledMMAINS4_8MMA_AtomIJNS4_4SM904GMMA27MMA_64x256x32_S32S8S8_SS_TNEEEENS4_6LayoutINS5_IJNSA_ILi2EEESB_SB_EEENS5_IJSB_NSA_ILi0EEEST_EEEEENS5_IJNS4_10UnderscoreESW_SW_EEEEENS4_13SM90_TMA_LOADENS4_14ComposedLayoutINS4_7SwizzleILi2ELi4ELi3EEENS4_18smem_ptr_flag_bitsILi8EEENSQ_INS5_IJNSA_ILi8EEESH_EEENS5_IJSH_SB_EEEEEEEvNS4_8identityESZ_S19_vS1A_EENS_8epilogue10collective6detail29Sm90TmaWarpSpecializedAdapterINS1D_15DefaultEpilogueIaSJ_SJ_NS1C_6thread17LinearCombinationIaLi1EiiLNS1H_9ScaleType4KindE0ELNS_15FloatRoundStyleE2EaEENS1_15EpilogueDefaultEEEEEvvEEEEvNT_6ParamsE:
        .type           _ZN7cutlass13device_kernelINS_4gemm6kernel13GemmUniversalIN4cute5tupleIJiiiiEEENS1_10collective13CollectiveMmaINS1_34MainloopSm90TmaGmmaWarpSpecializedILi7ENS5_IJNS4_1CILi1EEESB_SB_EEENS1_35KernelTmaWarpSpecializedCooperativeEEENS5_IJNSA_ILi128EEENSA_ILi256EEENSA_ILi64EEEEEEaNS5_IJlSB_lEEEaSJ_NS4_8TiledMMAINS4_8MMA_AtomIJNS4_4SM904GMMA27MMA_64x256x32_S32S8S8_SS_TNEEEENS4_6LayoutINS5_IJNSA_ILi2EEESB_SB_EEENS5_IJSB_NSA_ILi0EEEST_EEEEENS5_IJNS4_10UnderscoreESW_SW_EEEEENS4_13SM90_TMA_LOADENS4_14ComposedLayoutINS4_7SwizzleILi2ELi4ELi3EEENS4_18smem_ptr_flag_bitsILi8EEENSQ_INS5_IJNSA_ILi8EEESH_EEENS5_IJSH_SB_EEEEEEEvNS4_8identityESZ_S19_vS1A_EENS_8epilogue10collective6detail29Sm90TmaWarpSpecializedAdapterINS1D_15DefaultEpilogueIaSJ_SJ_NS1C_6thread17LinearCombinationIaLi1EiiLNS1H_9ScaleType4KindE0ELNS_15FloatRoundStyleE2EaEENS1_15EpilogueDefaultEEEEEvvEEEEvNT_6ParamsE,@function
        .size           _ZN7cutlass13device_kernelINS_4gemm6kernel13GemmUniversalIN4cute5tupleIJiiiiEEENS1_10collective13CollectiveMmaINS1_34MainloopSm90TmaGmmaWarpSpecializedILi7ENS5_IJNS4_1CILi1EEESB_SB_EEENS1_35KernelTmaWarpSpecializedCooperativeEEENS5_IJNSA_ILi128EEENSA_ILi256EEENSA_ILi64EEEEEEaNS5_IJlSB_lEEEaSJ_NS4_8TiledMMAINS4_8MMA_AtomIJNS4_4SM904GMMA27MMA_64x256x32_S32S8S8_SS_TNEEEENS4_6LayoutINS5_IJNSA_ILi2EEESB_SB_EEENS5_IJSB_NSA_ILi0EEEST_EEEEENS5_IJNS4_10UnderscoreESW_SW_EEEEENS4_13SM90_TMA_LOADENS4_14ComposedLayoutINS4_7SwizzleILi2ELi4ELi3EEENS4_18smem_ptr_flag_bitsILi8EEENSQ_INS5_IJNSA_ILi8EEESH_EEENS5_IJSH_SB_EEEEEEEvNS4_8identityESZ_S19_vS1A_EENS_8epilogue10collective6detail29Sm90TmaWarpSpecializedAdapterINS1D_15DefaultEpilogueIaSJ_SJ_NS1C_6thread17LinearCombinationIaLi1EiiLNS1H_9ScaleType4KindE0ELNS_15FloatRoundStyleE2EaEENS1_15EpilogueDefaultEEEEEvvEEEEvNT_6ParamsE,(.L_x_332 - _ZN7cutlass13device_kernelINS_4gemm6kernel13GemmUniversalIN4cute5tupleIJiiiiEEENS1_10collective13CollectiveMmaINS1_34MainloopSm90TmaGmmaWarpSpecializedILi7ENS5_IJNS4_1CILi1EEESB_SB_EEENS1_35KernelTmaWarpSpecializedCooperativeEEENS5_IJNSA_ILi128EEENSA_ILi256EEENSA_ILi64EEEEEEaNS5_IJlSB_lEEEaSJ_NS4_8TiledMMAINS4_8MMA_AtomIJNS4_4SM904GMMA27MMA_64x256x32_S32S8S8_SS_TNEEEENS4_6LayoutINS5_IJNSA_ILi2EEESB_SB_EEENS5_IJSB_NSA_ILi0EEEST_EEEEENS5_IJNS4_10UnderscoreESW_SW_EEEEENS4_13SM90_TMA_LOADENS4_14ComposedLayoutINS4_7SwizzleILi2ELi4ELi3EEENS4_18smem_ptr_flag_bitsILi8EEENSQ_INS5_IJNSA_ILi8EEESH_EEENS5_IJSH_SB_EEEEEEEvNS4_8identityESZ_S19_vS1A_EENS_8epilogue10collective6detail29Sm90TmaWarpSpecializedAdapterINS1D_15DefaultEpilogueIaSJ_SJ_NS1C_6thread17LinearCombinationIaLi1EiiLNS1H_9ScaleType4KindE0ELNS_15FloatRoundStyleE2EaEENS1_15EpilogueDefaultEEEEEvvEEEEvNT_6ParamsE)
        .other          _ZN7cutlass13device_kernelINS_4gemm6kernel13GemmUniversalIN4cute5tupleIJiiiiEEENS1_10collective13CollectiveMmaINS1_34MainloopSm90TmaGmmaWarpSpecializedILi7ENS5_IJNS4_1CILi1EEESB_SB_EEENS1_35KernelTmaWarpSpecializedCooperativeEEENS5_IJNSA_ILi128EEENSA_ILi256EEENSA_ILi64EEEEEEaNS5_IJlSB_lEEEaSJ_NS4_8TiledMMAINS4_8MMA_AtomIJNS4_4SM904GMMA27MMA_64x256x32_S32S8S8_SS_TNEEEENS4_6LayoutINS5_IJNSA_ILi2EEESB_SB_EEENS5_IJSB_NSA_ILi0EEEST_EEEEENS5_IJNS4_10UnderscoreESW_SW_EEEEENS4_13SM90_TMA_LOADENS4_14ComposedLayoutINS4_7SwizzleILi2ELi4ELi3EEENS4_18smem_ptr_flag_bitsILi8EEENSQ_INS5_IJNSA_ILi8EEESH_EEENS5_IJSH_SB_EEEEEEEvNS4_8identityESZ_S19_vS1A_EENS_8epilogue10collective6detail29Sm90TmaWarpSpecializedAdapterINS1D_15DefaultEpilogueIaSJ_SJ_NS1C_6thread17LinearCombinationIaLi1EiiLNS1H_9ScaleType4KindE0ELNS_15FloatRoundStyleE2EaEENS1_15EpilogueDefaultEEEEEvvEEEEvNT_6ParamsE,@"STO_CUDA_ENTRY STV_DEFAULT"
_ZN7cutlass13device_kernelINS_4gemm6kernel13GemmUniversalIN4cute5tupleIJiiiiEEENS1_10collective13CollectiveMmaINS1_34MainloopSm90TmaGmmaWarpSpecializedILi7ENS5_IJNS4_1CILi1EEESB_SB_EEENS1_35KernelTmaWarpSpecializedCooperativeEEENS5_IJNSA_ILi128EEENSA_ILi256EEENSA_ILi64EEEEEEaNS5_IJlSB_lEEEaSJ_NS4_8TiledMMAINS4_8MMA_AtomIJNS4_4SM904GMMA27MMA_64x256x32_S32S8S8_SS_TNEEEENS4_6LayoutINS5_IJNSA_ILi2EEESB_SB_EEENS5_IJSB_NSA_ILi0EEEST_EEEEENS5_IJNS4_10UnderscoreESW_SW_EEEEENS4_13SM90_TMA_LOADENS4_14ComposedLayoutINS4_7SwizzleILi2ELi4ELi3EEENS4_18smem_ptr_flag_bitsILi8EEENSQ_INS5_IJNSA_ILi8EEESH_EEENS5_IJSH_SB_EEEEEEEvNS4_8identityESZ_S19_vS1A_EENS_8epilogue10collective6detail29Sm90TmaWarpSpecializedAdapterINS1D_15DefaultEpilogueIaSJ_SJ_NS1C_6thread17LinearCombinationIaLi1EiiLNS1H_9ScaleType4KindE0ELNS_15FloatRoundStyleE2EaEENS1_15EpilogueDefaultEEEEEvvEEEEvNT_6ParamsE:
[----:B------:R-:W0:Y:S01]  /*0000*/  LDC R1, c[0x0][0x28] ;  /* 0x00000a00ff017b82 */ /* 0x000e220000000800 */
[----:B------:R-:W1:Y:S01]  /*0010*/  S2R R18, SR_TID.X ;  /* 0x0000000000127919 */ /* 0x000e620000002100 */
[----:B------:R-:W-:Y:S01]  /*0020*/  ELECT P0, URZ, PT ;  /* 0x00000000003f782f */ /* 0x000fe20003800000 */
[----:B------:R-:W-:Y:S01]  /*0030*/  BSSY B0, `(.L_x_0) ;  /* 0x000000f000007945 */ /* 0x000fe20003800000 */
[--C-:B-1----:R-:W-:Y:S02]  /*0040*/  SHF.R.U32.HI R0, RZ, 0x5, R18.reuse ;  /* 0x00000005ff007819 */ /* 0x102fe40000011612 */
[----:B------:R-:W-:-:S03]  /*0050*/  SHF.R.U32.HI R2, RZ, 0x7, R18 ;  /* 0x00000007ff027819 */ /* 0x000fc60000011612 */
[----:B------:R-:W1:Y:S04]  /*0060*/  SHFL.IDX PT, R5, R0, RZ, 0x1f ;  /* 0x00001fff00057589 */ /* 0x000e6800000e0000 */
[----:B------:R2:W3:Y:S01]  /*0070*/  SHFL.IDX PT, R8, R2, RZ, 0x1f ;  /* 0x00001fff02087589 */ /* 0x0004e200000e0000 */
[----:B-1----:R-:W-:-:S13]  /*0080*/  ISETP.NE.OR P0, PT, R5, RZ, !P0 ;  /* 0x000000ff0500720c */ /* 0x002fda0004705670 */
[----:B0-23--:R-:W-:Y:S05]  /*0090*/  @P0 BRA `(.L_x_1) ;  /* 0x0000000000200947 */ /* 0x00dfea0003800000 */
[----:B------:R-:W-:Y:S02]  /*00a0*/  ULDC.64 UR4, c[0x0][0x198] ;  /* 0x0000660000047ab9 */ /* 0x000fe40000000a00 */
[----:B------:R-:W-:Y:S02]  /*00b0*/  UIADD3 UR6, UP0, UR4, 0xf0, URZ ;  /* 0x000000f004067890 */ /* 0x000fe4000ff1e03f */
[----:B------:R-:W-:Y:S02]  /*00c0*/  UIADD3 UR4, UP1, UR4, 0x1f0, URZ ;  /* 0x000001f004047890 */ /* 0x000fe4000ff3e03f */
[----:B------:R-:W-:Y:S02]  /*00d0*/  UIADD3.X UR7, URZ, UR5, URZ, UP0, !UPT ;  /* 0x000000053f077290 */ /* 0x000fe400087fe43f */
[----:B------:R-:W-:-:S07]  /*00e0*/  UIADD3.X UR5, URZ, UR5, URZ, UP1, !UPT ;  /* 0x000000053f057290 */ /* 0x000fce0008ffe43f */
[----:B------:R0:W-:Y:S02]  /*00f0*/  UTMACCTL.PF [UR6] ;  /* 0x00000000060079b9 */ /* 0x0001e40008040000 */
[----:B------:R0:W-:Y:S02]  /*0100*/  UTMACCTL.PF [UR4] ;  /* 0x00000000040079b9 */ /* 0x0001e40008040000 */
[----:B0-----:R-:W-:Y:S01]  /*0110*/  NOP ;  /* 0x0000000000007918 */ /* 0x001fe20000000000 */
.L_x_1:
[----:B------:R-:W-:Y:S05]  /*0120*/  BSYNC B0 ;  /* 0x0000000000007941 */ /* 0x000fea0003800000 */
.L_x_0:
[----:B------:R-:W0:Y:S02]  /*0130*/  SHFL.IDX PT, R2, R0, RZ, 0x1f ;  /* 0x00001fff00027589 */ /* 0x000e2400000e0000 */
[----:B0-----:R-:W-:-:S13]  /*0140*/  ISETP.NE.AND P0, PT, R2, RZ, PT ;  /* 0x000000ff0200720c */ /* 0x001fda0003f05270 */
[----:B------:R-:W-:Y:S05]  /*0150*/  @P0 BRA `(.L_x_2) ;  /* 0x0000000000700947 */ /* 0x000fea0003800000 */
[----:B------:R-:W0:Y:S01]  /*0160*/  S2UR UR8, SR_CgaCtaId ;  /* 0x00000000000879c3 */ /* 0x000e220000008800 */
[----:B------:R-:W-:Y:S01]  /*0170*/  UMOV UR4, 0x400 ;  /* 0x0000040000047882 */ /* 0x000fe20000000000 */
[----:B------:R-:W-:Y:S01]  /*0180*/  UMOV UR5, 0x1 ;  /* 0x0000000100057882 */ /* 0x000fe20000000000 */
[----:B------:R-:W-:Y:S01]  /*0190*/  UMOV UR6, 0x100 ;  /* 0x0000010000067882 */ /* 0x000fe20000000000 */
[----:B------:R-:W-:Y:S01]  /*01a0*/  ELECT P0, URZ, PT ;  /* 0x00000000003f782f */ /* 0x000fe20003800000 */
[----:B------:R-:W-:-:S04]  /*01b0*/  UIADD3 UR6, -UR6, 0x100000, URZ ;  /* 0x0010000006067890 */ /* 0x000fc8000fffe13f */
[----:B------:R-:W-:Y:S02]  /*01c0*/  USHF.L.U32 UR7, UR6, 0xb, URZ ;  /* 0x0000000b06077899 */ /* 0x000fe4000800063f */
[----:B------:R-:W-:Y:S02]  /*01d0*/  USHF.L.U32 UR6, UR6, 0x1, URZ ;  /* 0x0000000106067899 */ /* 0x000fe4000800063f */
[----:B0-----:R-:W-:Y:S02]  /*01e0*/  ULEA UR8, UR8, UR4, 0x18 ;  /* 0x0000000408087291 */ /* 0x001fe4000f8ec03f */
[----:B------:R-:W-:-:S04]  /*01f0*/  UIADD3 UR4, -UR5, 0x100000, URZ ;  /* 0x0010000005047890 */ /* 0x000fc8000fffe13f */
[----:B------:R-:W-:Y:S02]  /*0200*/  USHF.L.U32 UR5, UR4, 0xb, URZ ;  /* 0x0000000b04057899 */ /* 0x000fe4000800063f */
[----:B------:R-:W-:Y:S01]  /*0210*/  USHF.L.U32 UR4, UR4, 0x1, URZ ;  /* 0x0000000104047899 */ /* 0x000fe2000800063f */
[----:B------:R-:W0:Y:S11]  /*0220*/  FENCE.VIEW.ASYNC.S ;  /* 0x00000000000073c6 */ /* 0x000e360000000000 */
[----:B0-----:R0:W1:Y:S01]  /*0230*/  SYNCS.EXCH.64 URZ, [UR8], UR4 ;  /* 0x00000004083f75b2 */ /* 0x0010620008000100 */
[----:B------:R0:W2:Y:S01]  /*0240*/  SYNCS.EXCH.64 URZ, [UR8+0x38], UR6 ;  /* 0x00003806083f75b2 */ /* 0x0000a20008000100 */
[----:B------:R0:W3:Y:S01]  /*0250*/  SYNCS.EXCH.64 URZ, [UR8+0x8], UR4 ;  /* 0x00000804083f75b2 */ /* 0x0000e20008000100 */
[----:B------:R0:W4:Y:S01]  /*0260*/  SYNCS.EXCH.64 URZ, [UR8+0x40], UR6 ;  /* 0x00004006083f75b2 */ /* 0x0001220008000100 */
[----:B------:R0:W0:Y:S01]  /*0270*/  SYNCS.EXCH.64 URZ, [UR8+0x10], UR4 ;  /* 0x00001004083f75b2 */ /* 0x0000220008000100 */
        /* <DEDUP_REMOVED lines=9> */
[----:B------:R-:W-:Y:S01]  /*0310*/  NOP ;  /* 0x0000000000007918 */ /* 0x000fe20000000000 */
.L_x_2:
[----:B------:R-:W5:Y:S01]  /*0320*/  SHFL.IDX PT, R0, R0, RZ, 0x1f ;  /* 0x00001fff00007589 */ /* 0x000f6200000e0000 */
[----:B------:R-:W-:Y:S01]  /*0330*/  ELECT P0, URZ, PT ;  /* 0x00000000003f782f */ /* 0x000fe20003800000 */
[----:B------:R-:W1:Y:S01]  /*0340*/  LDC R2, c[0x0][0x65c] ;  /* 0x00019700ff027b82 */ /* 0x000e620000000800 */
[----:B------:R-:W-:Y:S01]  /*0350*/  SHF.R.S32.HI R6, RZ, 0x1f, R5 ;  /* 0x0000001fff067819 */ /* 0x000fe20000011405 */
[----:B------:R-:W2:Y:S01]  /*0360*/  S2R R3, SR_CTAID.Y ;  /* 0x0000000000037919 */ /* 0x000ea20000002600 */
[----:B0-----:R-:W-:Y:S01]  /*0370*/  UMOV UR4, 0x20 ;  /* 0x0000002000047882 */ /* 0x001fe20000000000 */
[----:B------:R-:W-:Y:S01]  /*0380*/  ISETP.NE.AND P2, PT, R8, RZ, PT ;  /* 0x000000ff0800720c */ /* 0x000fe20003f45270 */
[----:B------:R-:W-:Y:S01]  /*0390*/  NOP ;  /* 0x0000000000007918 */ /* 0x000fe20000000000 */
[----:B------:R-:W0:Y:S01]  /*03a0*/  S2R R4, SR_CTAID.X ;  /* 0x0000000000047919 */ /* 0x000e220000002500 */
[----:B------:R-:W-:Y:S01]  /*03b0*/  LEA.HI R6, R6, R5, RZ, 0x2 ;  /* 0x0000000506067211 */ /* 0x000fe200078f10ff */
[----:B------:R-:W-:Y:S01]  /*03c0*/  NOP ;  /* 0x0000000000007918 */ /* 0x000fe20000000000 */
[----:B-----5:R-:W-:-:S02]  /*03d0*/  ISETP.NE.OR P0, PT, R0, RZ, !P0 ;  /* 0x000000ff0000720c */ /* 0x020fc40004705670 */
[----:B-1----:R-:W-:-:S04]  /*03e0*/  ISETP.NE.AND P3, PT, R2, 0x1, PT ;  /* 0x000000010200780c */ /* 0x002fc80003f65270 */
[----:B------:R-:W-:Y:S02]  /*03f0*/  P2R R0, PR, RZ, 0x8 ;  /* 0x00000008ff007803 */ /* 0x000fe40000000000 */
[----:B------:R-:W-:-:S05]  /*0400*/  LOP3.LUT R0, R6, 0xfffffffc, RZ, 0xc0, !PT ;  /* 0xfffffffc06007812 */ /* 0x000fca00078ec0ff */
[----:B------:R-:W-:Y:S01]  /*0410*/  VOTEU.ALL UP0, P0 ;  /* 0x00000000003f7886 */ /* 0x000fe20000000000 */
[----:B------:R-:W-:Y:S01]  /*0420*/  IMAD.IADD R0, R5, 0x1, -R0 ;  /* 0x0000000105007824 */ /* 0x000fe200078e0a00 */
[----:B------:R-:W0:Y:S01]  /*0430*/  @P3 LDC R17, c[0x0][0x10] ;  /* 0x00000400ff113b82 */ /* 0x000e220000000800 */
[----:B------:R-:W-:Y:S01]  /*0440*/  VOTEU.ALL UP1, P0 ;  /* 0x00000000003f7886 */ /* 0x000fe20000020000 */
[----:B--2---:R-:W-:Y:S01]  /*0450*/  @P3 IMAD.MOV.U32 R6, RZ, RZ, R3 ;  /* 0x000000ffff063224 */ /* 0x004fe200078e0003 */
[----:B------:R-:W-:Y:S01]  /*0460*/  @!UP0 UMOV UR6, 0x400 ;  /* 0x0000040000068882 */ /* 0x000fe20000000000 */
[----:B------:R-:W-:-:S04]  /*0470*/  @!UP0 UIADD3 UR4, -UR4, 0x100000, URZ ;  /* 0x0010000004048890 */ /* 0x000fc8000fffe13f */
[----:B------:R-:W-:Y:S02]  /*0480*/  @!UP0 USHF.L.U32 UR5, UR4, 0xb, URZ ;  /* 0x0000000b04058899 */ /* 0x000fe4000800063f */
[----:B------:R-:W-:Y:S01]  /*0490*/  @!UP0 USHF.L.U32 UR4, UR4, 0x1, URZ ;  /* 0x0000000104048899 */ /* 0x000fe2000800063f */
[----:B------:R-:W-:Y:S02]  /*04a0*/  @P3 IMAD.MOV.U32 R7, RZ, RZ, RZ ;  /* 0x000000ffff073224 */ /* 0x000fe400078e00ff */
[----:B------:R-:W-:Y:S01]  /*04b0*/  IMAD.MOV.U32 R5, RZ, RZ, RZ ;  /* 0x000000ffff057224 */ /* 0x000fe200078e00ff */
[----:B------:R-:W1:Y:S01]  /*04c0*/  @!UP0 S2UR UR7, SR_CgaCtaId ;  /* 0x00000000000789c3 */ /* 0x000e620000008800 */
[----:B------:R-:W-:-:S07]  /*04d0*/  @P3 IMAD.MOV.U32 R11, RZ, RZ, RZ ;  /* 0x000000ffff0b3224 */ /* 0x000fce00078e00ff */
[----:B------:R-:W2:Y:S01]  /*04e0*/  @!P3 LDC R9, c[0x0][0xc] ;  /* 0x00000300ff09bb82 */ /* 0x000ea20000000800 */
[----:B0-----:R-:W-:-:S04]  /*04f0*/  @P3 IMAD.WIDE.U32 R16, R4, R17, R6 ;  /* 0x0000001104103225 */ /* 0x001fc800078e0006 */
[----:B------:R-:W-:Y:S01]  /*0500*/  @P3 IMAD.IADD R17, R17, 0x1, R11 ;  /* 0x0000000111113824 */ /* 0x000fe200078e020b */
[----:B-1----:R-:W-:Y:S01]  /*0510*/  @!UP0 ULEA UR6, UR7, UR6, 0x18 ;  /* 0x0000000607068291 */ /* 0x002fe2000f8ec03f */
[----:B------:R-:W-:Y:S01]  /*0520*/  VOTEU.ALL UP0, P0 ;  /* 0x00000000003f7886 */ /* 0x000fe20000000000 */
[----:B------:R-:W-:-:S04]  /*0530*/  ISETP.NE.AND P0, PT, R0, 0x3, PT ;  /* 0x000000030000780c */ /* 0x000fc80003f05270 */
[----:B------:R-:W-:Y:S01]  /*0540*/  ISETP.EQ.OR P0, PT, R0, RZ, !P0 ;  /* 0x000000ff0000720c */ /* 0x000fe20004702670 */
[----:B--2---:R-:W-:-:S03]  /*0550*/  @!P3 IMAD.WIDE.U32 R6, R9, R3, R4 ;  /* 0x000000030906b225 */ /* 0x004fc600078e0004 */
[C---:B------:R-:W-:Y:S01]  /*0560*/  ISETP.EQ.AND P0, PT, R8.reuse, RZ, P0 ;  /* 0x000000ff0800720c */ /* 0x040fe20000702270 */
[----:B------:R-:W-:Y:S01]  /*0570*/  VIADD R8, R8, 0xffffffff ;  /* 0xffffffff08087836 */ /* 0x000fe20000000000 */
[----:B------:R-:W0:Y:S02]  /*0580*/  FENCE.VIEW.ASYNC.S ;  /* 0x00000000000073c6 */ /* 0x000e240000000000 */
[----:B0-----:R0:W3:Y:S01]  /*0590*/  @!UP0 SYNCS.EXCH.64 URZ, [UR6+0x80], UR4 ;  /* 0x00008004063f85b2 */ /* 0x0010e20008000100 */
[----:B------:R-:W-:Y:S01]  /*05a0*/  @!P3 IMAD.MOV.U32 R16, RZ, RZ, R6 ;  /* 0x000000ffff10b224 */ /* 0x000fe200078e0006 */
[----:B------:R-:W-:Y:S01]  /*05b0*/  SEL R19, RZ, 0x1, !P0 ;  /* 0x00000001ff137807 */ /* 0x000fe20004000000 */
[----:B------:R-:W-:Y:S01]  /*05c0*/  @!P3 IMAD.MOV.U32 R17, RZ, RZ, R7 ;  /* 0x000000ffff11b224 */ /* 0x000fe200078e0007 */
[----:B------:R-:W-:-:S04]  /*05d0*/  ISETP.GE.U32.AND P1, PT, R8, 0x2, PT ;  /* 0x000000020800780c */ /* 0x000fc80003f26070 */
[----:B------:R-:W-:Y:S01]  /*05e0*/  SEL R19, R19, 0x2, P1 ;  /* 0x0000000213137807 */ /* 0x000fe20000800000 */
[----:B------:R0:W3:Y:S01]  /*05f0*/  @!UP1 SYNCS.EXCH.64 URZ, [UR6+0x88], UR4 ;  /* 0x00008804063f95b2 */ /* 0x0000e20008000100 */
[----:B------:R-:W-:Y:S01]  /*0600*/  NOP ;  /* 0x0000000000007918 */ /* 0x000fe20000000000 */
[----:B---34-:R-:W-:Y:S06]  /*0610*/  BAR.SYNC.DEFER_BLOCKING 0x0 ;  /* 0x0000000000007b1d */ /* 0x018fec0000010000 */
[----:B------:R-:W-:Y:S05]  /*0620*/  @!P2 BRA `(.L_x_3) ;  /* 0x0000007c00c4a947 */ /* 0x000fea0003800000 */
[----:B------:R-:W-:-:S13]  /*0630*/  ISETP.GT.U32.AND P0, PT, R8, 0x1, PT ;  /* 0x000000010800780c */ /* 0x000fda0003f04070 */
[----:B0-----:R-:W-:Y:S05]  /*0640*/  @P0 EXIT ;  /* 0x000000000000094d */ /* 0x001fea0003800000 */
[----:B------:R-:W-:Y:S01]  /*0650*/  ULDC.64 UR4, c[0x0][0x650] ;  /* 0x0001940000047ab9 */ /* 0x000fe20000000a00 */
[----:B------:R-:W-:Y:S01]  /*0660*/  PRMT R0, RZ, 0x7610, R0 ;  /* 0x00007610ff007816 */ /* 0x000fe20000000000 */
[----:B------:R-:W-:Y:S01]  /*0670*/  IMAD.MOV.U32 R152, RZ, RZ, -0x1 ;  /* 0xffffffffff987424 */ /* 0x000fe200078e00ff */
[----:B------:R-:W-:Y:S01]  /*0680*/  ISETP.GE.U32.AND P0, PT, R16, UR4, PT ;  /* 0x0000000410007c0c */ /* 0x000fe2000bf06070 */
[----:B------:R-:W-:Y:S02]  /*0690*/  IMAD.MOV.U32 R23, RZ, RZ, -0x1 ;  /* 0xffffffffff177424 */ /* 0x000fe400078e00ff */
[----:B------:R-:W-:Y:S01]  /*06a0*/  IMAD.MOV.U32 R22, RZ, RZ, -0x1 ;  /* 0xffffffffff167424 */ /* 0x000fe200078e00ff */
[----:B------:R-:W-:-:S13]  /*06b0*/  ISETP.GE.U32.AND.EX P0, PT, R17, UR5, PT, P0 ;  /* 0x0000000511007c0c */ /* 0x000fda000bf06100 */
[----:B------:R-:W-:Y:S05]  /*06c0*/  @P0 BRA `(.L_x_4) ;  /* 0x0000000400580947 */ /* 0x000fea0003800000 */
[----:B------:R-:W0:Y:S01]  /*06d0*/  LDC.64 R14, c[0x0][0x628] ;  /* 0x00018a00ff0e7b82 */ /* 0x000e220000000a00 */
[----:B------:R-:W-:Y:S02]  /*06e0*/  IMAD.MOV.U32 R6, RZ, RZ, R16 ;  /* 0x000000ffff067224 */ /* 0x000fe400078e0010 */
[----:B------:R-:W-:-:S05]  /*06f0*/  IMAD.MOV.U32 R7, RZ, RZ, R17 ;  /* 0x000000ffff077224 */ /* 0x000fca00078e0011 */
[----:B------:R-:W1:Y:S08]  /*0700*/  LDC R0, c[0x0][0x630] ;  /* 0x00018c00ff007b82 */ /* 0x000e700000000800 */
[----:B------:R-:W2:Y:S01]  /*0710*/  LDC.64 R20, c[0x0][0x620] ;  /* 0x00018800ff147b82 */ /* 0x000ea20000000a00 */
[----:B0-----:R-:W-:-:S04]  /*0720*/  ISETP.NE.U32.AND P0, PT, R14, RZ, PT ;  /* 0x000000ff0e00720c */ /* 0x001fc80003f05070 */
[----:B------:R-:W-:-:S13]  /*0730*/  ISETP.NE.AND.EX P0, PT, R15, RZ, PT, P0 ;  /* 0x000000ff0f00720c */ /* 0x000fda0003f05300 */
[----:B-12---:R-:W-:Y:S05]  /*0740*/  @!P0 BRA `(.L_x_5) ;  /* 0x0000000000288947 */ /* 0x006fea0003800000 */
[----:B------:R-:W0:Y:S02]  /*0750*/  LDC R11, c[0x0][0x634] ;  /* 0x00018d00ff0b7b82 */ /* 0x000e240000000800 */
[----:B0-----:R-:W-:-:S05]  /*0760*/  IADD3 R11, P0, R16, R11, RZ ;  /* 0x0000000b100b7210 */ /* 0x001fca0007f1e0ff */
[----:B------:R-:W-:-:S04]  /*0770*/  IMAD.X R13, RZ, RZ, R17, P0 ;  /* 0x000000ffff0d7224 */ /* 0x000fc800000e0611 */
[----:B------:R-:W-:-:S04]  /*0780*/  IMAD.WIDE.U32 R6, R13, R14, RZ ;  /* 0x0000000e0d067225 */ /* 0x000fc800078e00ff */
[----:B------:R-:W-:-:S04]  /*0790*/  IMAD.WIDE.U32 R8, P0, R11, R15, R6 ;  /* 0x0000000f0b087225 */ /* 0x000fc80007800006 */
[----:B------:R-:W-:-:S04]  /*07a0*/  IMAD.WIDE.U32 R6, R11, R14, RZ ;  /* 0x0000000e0b067225 */ /* 0x000fc800078e00ff */
[----:B------:R-:W-:Y:S01]  /*07b0*/  IMAD.X R11, RZ, RZ, RZ, P0 ;  /* 0x000000ffff0b7224 */ /* 0x000fe200000e06ff */
[----:B------:R-:W-:Y:S01]  /*07c0*/  IADD3 RZ, P0, R7, R8, RZ ;  /* 0x0000000807ff7210 */ /* 0x000fe20007f1e0ff */
[----:B------:R-:W-:-:S04]  /*07d0*/  IMAD.MOV.U32 R10, RZ, RZ, R9 ;  /* 0x000000ffff0a7224 */ /* 0x000fc800078e0009 */
[----:B------:R-:W-:-:S08]  /*07e0*/  IMAD.WIDE.U32.X R6, R13, R15, R10, P0 ;  /* 0x0000000f0d067225 */ /* 0x000fd000000e040a */
.L_x_5:
[-CC-:B------:R-:W-:Y:S01]  /*07f0*/  SHF.R.U64 R25, R6, R0.reuse, R7.reuse ;  /* 0x0000000006197219 */ /* 0x180fe20000001207 */
[----:B------:R-:W0:Y:S01]  /*0800*/  LDC R10, c[0x0][0x618] ;  /* 0x00018600ff0a7b82 */ /* 0x000e220000000800 */
[----:B------:R-:W-:Y:S01]  /*0810*/  SHF.R.U32.HI R5, RZ, R0, R7 ;  /* 0x00000000ff057219 */ /* 0x000fe20000011607 */
[----:B------:R-:W-:Y:S01]  /*0820*/  ULDC UR4, c[0x0][0x150] ;  /* 0x0000540000047ab9 */ /* 0x000fe20000000800 */
[----:B------:R-:W-:Y:S02]  /*0830*/  IADD3 R9, P0, RZ, -R25, RZ ;  /* 0x80000019ff097210 */ /* 0x000fe40007f1e0ff */
[----:B------:R-:W-:-:S03]  /*0840*/  I2FP.F32.U32 R0, R4 ;  /* 0x0000000400007245 */ /* 0x000fc60000201000 */
[----:B------:R-:W1:Y:S01]  /*0850*/  LDC.64 R26, c[0x0][0x640] ;  /* 0x00019000ff1a7b82 */ /* 0x000e620000000a00 */
[----:B------:R-:W-:Y:S02]  /*0860*/  IMAD.X R11, RZ, RZ, ~R5, P0 ;  /* 0x000000ffff0b7224 */ /* 0x000fe400000e0e05 */
[----:B------:R-:W-:Y:S01]  /*0870*/  FMUL R0, R0, UR4 ;  /* 0x0000000400007c20 */ /* 0x000fe20008400000 */
[----:B------:R-:W-:Y:S01]  /*0880*/  IMAD.WIDE.U32 R6, R9, R20, R16 ;  /* 0x0000001409067225 */ /* 0x000fe200078e0010 */
[----:B------:R-:W-:-:S03]  /*0890*/  ULDC UR4, c[0x0][0x154] ;  /* 0x0000550000047ab9 */ /* 0x000fc60000000800 */
[----:B------:R-:W-:Y:S01]  /*08a0*/  IMAD R8, R11, R20, RZ ;  /* 0x000000140b087224 */ /* 0x000fe200078e02ff */
[----:B------:R-:W2:Y:S01]  /*08b0*/  LDC R5, c[0x0][0x144] ;  /* 0x00005100ff057b82 */ /* 0x000ea20000000800 */
[----:B------:R-:W3:Y:S02]  /*08c0*/  F2I.U32.TRUNC.NTZ R0, R0 ;  /* 0x0000000000007305 */ /* 0x000ee4000020f000 */
[----:B------:R-:W-:-:S04]  /*08d0*/  IMAD R9, R9, R21, R8 ;  /* 0x0000001509097224 */ /* 0x000fc800078e0208 */
[----:B------:R-:W-:Y:S01]  /*08e0*/  IMAD.IADD R7, R7, 0x1, R9 ;  /* 0x0000000107077824 */ /* 0x000fe200078e0209 */
[----:B------:R-:W4:Y:S01]  /*08f0*/  LDC R12, c[0x0][0x608] ;  /* 0x00018200ff0c7b82 */ /* 0x000f220000000800 */
[----:B------:R-:W-:-:S03]  /*0900*/  IMAD.MOV.U32 R9, RZ, RZ, -0x1 ;  /* 0xffffffffff097424 */ /* 0x000fc600078e00ff */
[-CC-:B0-----:R-:W-:Y:S02]  /*0910*/  SHF.R.U64 R20, R6, R10.reuse, R7.reuse ;  /* 0x0000000a06147219 */ /* 0x181fe40000001207 */
[----:B------:R-:W-:Y:S02]  /*0920*/  I2FP.F32.U32 R6, R3 ;  /* 0x0000000300067245 */ /* 0x000fe40000201000 */
[----:B------:R-:W0:Y:S01]  /*0930*/  LDC R24, c[0x0][0x658] ;  /* 0x00019600ff187b82 */ /* 0x000e220000000800 */
[----:B-1----:R-:W-:Y:S01]  /*0940*/  ISETP.NE.U32.AND P0, PT, R26, RZ, PT ;  /* 0x000000ff1a00720c */ /* 0x002fe20003f05070 */
[----:B---3--:R-:W-:Y:S01]  /*0950*/  IMAD.MOV R8, RZ, RZ, -R0 ;  /* 0x000000ffff087224 */ /* 0x008fe200078e0a00 */
[----:B------:R-:W-:Y:S01]  /*0960*/  SHF.R.U32.HI R7, RZ, R10, R7 ;  /* 0x0000000aff077219 */ /* 0x000fe20000011607 */
[----:B------:R-:W-:Y:S01]  /*0970*/  FMUL R6, R6, UR4 ;  /* 0x0000000406067c20 */ /* 0x000fe20008400000 */
[----:B------:R-:W-:-:S03]  /*0980*/  ISETP.NE.AND.EX P0, PT, R27, RZ, PT, P0 ;  /* 0x000000ff1b00720c */ /* 0x000fc60003f05300 */
[----:B------:R-:W1:Y:S01]  /*0990*/  LDC R14, c[0x0][0x148] ;  /* 0x00005200ff0e7b82 */ /* 0x000e620000000800 */
[----:B--2---:R-:W-:-:S07]  /*09a0*/  IMAD R0, R5, R8, R4 ;  /* 0x0000000805007224 */ /* 0x004fce00078e0204 */
[----:B------:R-:W2:Y:S01]  /*09b0*/  LDC R22, c[0x0][0x600] ;  /* 0x00018000ff167b82 */ /* 0x000ea20000000800 */
[-CC-:B----4-:R-:W-:Y:S02]  /*09c0*/  SHF.R.U64 R28, R20, R12.reuse, R7.reuse ;  /* 0x0000000c141c7219 */ /* 0x190fe40000001207 */
[----:B------:R-:W-:Y:S01]  /*09d0*/  SHF.R.U32.HI R5, RZ, R12, R7 ;  /* 0x0000000cff057219 */ /* 0x000fe20000011607 */
[----:B------:R-:W-:Y:S01]  /*09e0*/  IMAD.MOV.U32 R7, RZ, RZ, 0x1 ;  /* 0x00000001ff077424 */ /* 0x000fe200078e00ff */
[----:B------:R3:W4:Y:S03]  /*09f0*/  F2I.U32.TRUNC.NTZ R12, R6 ;  /* 0x00000006000c7305 */ /* 0x000726000020f000 */
[----:B------:R-:W1:Y:S01]  /*0a00*/  LDC R15, c[0x0][0x648] ;  /* 0x00019200ff0f7b82 */ /* 0x000e620000000800 */
[-C--:B0-----:R-:W-:Y:S02]  /*0a10*/  SHF.L.U32 R4, R9, R24.reuse, RZ ;  /* 0x0000001809047219 */ /* 0x081fe400000006ff */
[----:B------:R-:W-:-:S02]  /*0a20*/  SHF.R.U64 R30, R28, R24, R5 ;  /* 0x000000181c1e7219 */ /* 0x000fc40000001205 */
[----:B------:R-:W-:Y:S02]  /*0a30*/  LOP3.LUT R11, RZ, R4, RZ, 0x33, !PT ;  /* 0x00000004ff0b7212 */ /* 0x000fe400078e33ff */
[-C--:B------:R-:W-:Y:S01]  /*0a40*/  SHF.R.U32.HI R5, RZ, R24.reuse, R5 ;  /* 0x00000018ff057219 */ /* 0x080fe20000011605 */
[----:B------:R-:W0:Y:S01]  /*0a50*/  LDC R21, c[0x0][0x638] ;  /* 0x00018e00ff157b82 */ /* 0x000e220000000800 */
[----:B------:R-:W-:Y:S01]  /*0a60*/  SHF.L.U32 R10, R7, R24, RZ ;  /* 0x00000018070a7219 */ /* 0x000fe200000006ff */
[----:B------:R-:W-:-:S06]  /*0a70*/  IMAD.MOV.U32 R4, RZ, RZ, R30 ;  /* 0x000000ffff047224 */ /* 0x000fcc00078e001e */
[----:B------:R-:W0:Y:S01]  /*0a80*/  LDC R152, c[0x0][0x610] ;  /* 0x00018400ff987b82 */ /* 0x000e220000000800 */
[----:B---34-:R-:W-:Y:S05]  /*0a90*/  @!P0 BRA `(.L_x_6) ;  /* 0x0000000000288947 */ /* 0x018fea0003800000 */
[----:B------:R-:W3:Y:S02]  /*0aa0*/  LDC R9, c[0x0][0x64c] ;  /* 0x00019300ff097b82 */ /* 0x000ee40000000800 */
[----:B---3--:R-:W-:-:S05]  /*0ab0*/  IADD3 R9, P0, R30, R9, RZ ;  /* 0x000000091e097210 */ /* 0x008fca0007f1e0ff */
        /* <DEDUP_REMOVED lines=8> */
.L_x_6:
[----:B-1----:R-:W-:Y:S01]  /*0b40*/  SHF.R.U64 R4, R4, R15, R5 ;  /* 0x0000000f04047219 */ /* 0x002fe20000001205 */
[----:B--2---:R-:W-:Y:S01]  /*0b50*/  VIADD R5, R22, 0xffffffff ;  /* 0xffffffff16057836 */ /* 0x004fe20000000000 */
[----:B------:R-:W-:Y:S01]  /*0b60*/  LOP3.LUT R11, R28, R11, RZ, 0xc0, !PT ;  /* 0x0000000b1c0b7212 */ /* 0x000fe200078ec0ff */
[----:B------:R-:W-:Y:S02]  /*0b70*/  IMAD.MOV R12, RZ, RZ, -R12 ;  /* 0x000000ffff0c7224 */ /* 0x000fe400078e0a0c */
[----:B------:R-:W-:Y:S01]  /*0b80*/  IMAD.MOV R6, RZ, RZ, -R4 ;  /* 0x000000ffff067224 */ /* 0x000fe200078e0a04 */
[----:B------:R-:W-:Y:S01]  /*0b90*/  LOP3.LUT R5, R20, R5, RZ, 0xc0, !PT ;  /* 0x0000000514057212 */ /* 0x000fe200078ec0ff */
[----:B------:R-:W-:Y:S02]  /*0ba0*/  @P3 IMAD R0, R14, R12, R3 ;  /* 0x0000000c0e003224 */ /* 0x000fe400078e0203 */
[----:B------:R-:W-:Y:S02]  /*0bb0*/  IMAD R11, R10, R4, R11 ;  /* 0x000000040a0b7224 */ /* 0x000fe400078e020b */
[----:B0-----:R-:W-:-:S02]  /*0bc0*/  IMAD R3, R6, R21, R30 ;  /* 0x0000001506037224 */ /* 0x001fc400078e021e */
[----:B------:R-:W-:Y:S02]  /*0bd0*/  IMAD R152, R11, R152, R0 ;  /* 0x000000980b987224 */ /* 0x000fe400078e0200 */
[----:B------:R-:W-:Y:S02]  /*0be0*/  IMAD R3, R3, R22, R5 ;  /* 0x0000001603037224 */ /* 0x000fe400078e0205 */
[----:B------:R-:W-:Y:S02]  /*0bf0*/  IMAD.MOV.U32 R0, RZ, RZ, 0x1 ;  /* 0x00000001ff007424 */ /* 0x000fe400078e00ff */
[----:B------:R-:W-:Y:S01]  /*0c00*/  IMAD.MOV.U32 R22, RZ, RZ, R25 ;  /* 0x000000ffff167224 */ /* 0x000fe200078e0019 */
[----:B------:R-:W-:Y:S02]  /*0c10*/  SEL R23, R3, R152, !P3 ;  /* 0x0000009803177207 */ /* 0x000fe40005800000 */
[----:B------:R-:W-:-:S07]  /*0c20*/  SEL R152, R152, R3, !P3 ;  /* 0x0000000398987207 */ /* 0x000fce0005800000 */
.L_x_4:
[----:B------:R-:W-:-:S08]  /*0c30*/  NOP ;  /* 0x0000000000007918 */ /* 0x000fd00000000000 */
[----:B------:R-:W0:Y:S02]  /*0c40*/  USETMAXREG.TRY_ALLOC.CTAPOOL UP0, 0xe8 ;  /* 0x000000e8000079c8 */ /* 0x000e240008000600 */
[----:B0-----:R-:W-:-:S13]  /*0c50*/  PLOP3.LUT P0, PT, PT, PT, UP0, 0x80, 0x0 ;  /* 0x000000000000781c */ /* 0x001fda0003f0f008 */
[----:B------:R-:W-:Y:S05]  /*0c60*/  @!P0 BRA `(.L_x_4) ;  /* 0xfffffffc00f08947 */ /* 0x000fea000383ffff */
[----:B------:R-:W-:Y:S01]  /*0c70*/  ULDC.64 UR4, c[0x0][0x598] ;  /* 0x0001660000047ab9 */ /* 0x000fe20000000a00 */
[----:B------:R-:W-:Y:S01]  /*0c80*/  ULDC.64 UR36, c[0x0][0x208] ;  /* 0x0000820000247ab9 */ /* 0x000fe20000000a00 */
[----:B------:R-:W-:-:S04]  /*0c90*/  ISETP.NE.U32.AND P0, PT, RZ, UR4, PT ;  /* 0x00000004ff007c0c */ /* 0x000fc8000bf05070 */
[----:B------:R-:W-:-:S13]  /*0ca0*/  ISETP.NE.AND.EX P0, PT, RZ, UR5, PT, P0 ;  /* 0x00000005ff007c0c */ /* 0x000fda000bf05300 */
[----:B------:R-:W-:Y:S05]  /*0cb0*/  @!P0 BRA `(.L_x_7) ;  /* 0x00000000001c8947 */ /* 0x000fea0003800000 */
[----:B------:R-:W0:Y:S02]  /*0cc0*/  LDC.64 R4, c[0x0][0x598] ;  /* 0x00016600ff047b82 */ /* 0x000e240000000a00 */
[----:B0-----:R-:W2:Y:S02]  /*0cd0*/  LDG.E.64 R4, desc[UR36][R4.64] ;  /* 0x0000002404047981 */ /* 0x001ea4000c1e1b00 */
[----:B--2---:R-:W-:-:S04]  /*0ce0*/  ISETP.NE.U32.AND P0, PT, R4, RZ, PT ;  /* 0x000000ff0400720c */ /* 0x004fc80003f05070 */
[----:B------:R-:W-:-:S13]  /*0cf0*/  ISETP.NE.AND.EX P0, PT, R5, RZ, PT, P0 ;  /* 0x000000ff0500720c */ /* 0x000fda0003f05300 */
[----:B------:R-:W-:Y:S05]  /*0d00*/  @!P0 BRA `(.L_x_7) ;  /* 0x0000000000088947 */ /* 0x000fea0003800000 */
[----:B------:R0:W5:Y:S01]  /*0d10*/  LD.E R153, desc[UR36][R4.64] ;  /* 0x0000002404997980 */ /* 0x000162000c101900 */
[----:B------:R-:W-:Y:S05]  /*0d20*/  BRA `(.L_x_8) ;  /* 0x0000000000247947 */ /* 0x000fea0003800000 */
.L_x_7:
[----:B------:R-:W-:Y:S02]  /*0d30*/  ULDC.64 UR4, c[0x0][0x588] ;  /* 0x0001620000047ab9 */ /* 0x000fe40000000a00 */
[----:B------:R-:W-:-:S04]  /*0d40*/  ISETP.NE.U32.AND P0, PT, RZ, UR4, PT ;  /* 0x00000004ff007c0c */ /* 0x000fc8000bf05070 */
[----:B------:R-:W-:-:S13]  /*0d50*/  ISETP.NE.AND.EX P0, PT, RZ, UR5, PT, P0 ;  /* 0x00000005ff007c0c */ /* 0x000fda000bf05300 */
[----:B------:R-:W-:Y:S05]  /*0d60*/  @!P0 BRA `(.L_x_9) ;  /* 0x00000000000c8947 */ /* 0x000fea0003800000 */
[----:B------:R-:W0:Y:S02]  /*0d70*/  LDC.64 R4, c[0x0][0x588] ;  /* 0x00016200ff047b82 */ /* 0x000e240000000a00 */
[----:B0-----:R1:W5:Y:S01]  /*0d80*/  LDG.E R153, desc[UR36][R4.64] ;  /* 0x0000002404997981 */ /* 0x001362000c1e1900 */
[----:B------:R-:W-:Y:S05]  /*0d90*/  BRA `(.L_x_8) ;  /* 0x0000000000087947 */ /* 0x000fea0003800000 */
.L_x_9:
[----:B------:R-:W-:Y:S02]  /*0da0*/  ULDC UR4, c[0x0][0x580] ;  /* 0x0001600000047ab9 */ /* 0x000fe40000000800 */
[----:B------:R-:W-:-:S07]  /*0db0*/  IMAD.U32 R153, RZ, RZ, UR4 ;  /* 0x00000004ff997e24 */ /* 0x000fce000f8e00ff */
.L_x_8:
[----:B------:R-:W-:Y:S02]  /*0dc0*/  ULDC.64 UR4, c[0x0][0x5a0] ;  /* 0x0001680000047ab9 */ /* 0x000fe40000000a00 */
[----:B------:R-:W-:-:S04]  /*0dd0*/  ISETP.NE.U32.AND P0, PT, RZ, UR4, PT ;  /* 0x00000004ff007c0c */ /* 0x000fc8000bf05070 */
[----:B------:R-:W-:-:S13]  /*0de0*/  ISETP.NE.AND.EX P0, PT, RZ, UR5, PT, P0 ;  /* 0x00000005ff007c0c */ /* 0x000fda000bf05300 */
[----:B------:R-:W-:Y:S05]  /*0df0*/  @!P0 BRA `(.L_x_10) ;  /* 0x00000000001c8947 */ /* 0x000fea0003800000 */
[----:B01----:R-:W0:Y:S02]  /*0e00*/  LDC.64 R4, c[0x0][0x5a0] ;  /* 0x00016800ff047b82 */ /* 0x003e240000000a00 */
[----:B0-----:R-:W2:Y:S02]  /*0e10*/  LDG.E.64 R4, desc[UR36][R4.64] ;  /* 0x0000002404047981 */ /* 0x001ea4000c1e1b00 */
[----:B--2---:R-:W-:-:S04]  /*0e20*/  ISETP.NE.U32.AND P0, PT, R4, RZ, PT ;  /* 0x000000ff0400720c */ /* 0x004fc80003f05070 */
[----:B------:R-:W-:-:S13]  /*0e30*/  ISETP.NE.AND.EX P0, PT, R5, RZ, PT, P0 ;  /* 0x000000ff0500720c */ /* 0x000fda0003f05300 */
[----:B------:R-:W-:Y:S05]  /*0e40*/  @!P0 BRA `(.L_x_10) ;  /* 0x0000000000088947 */ /* 0x000fea0003800000 */
[----:B------:R0:W5:Y:S01]  /*0e50*/  LD.E R154, desc[UR36][R4.64] ;  /* 0x00000024049a7980 */ /* 0x000162000c101900 */
[----:B------:R-:W-:Y:S05]  /*0e60*/  BRA `(.L_x_11) ;  /* 0x0000000000247947 */ /* 0x000fea0003800000 */
.L_x_10:
[----:B------:R-:W-:Y:S02]  /*0e70*/  ULDC.64 UR4, c[0x0][0x590] ;  /* 0x0001640000047ab9 */ /* 0x000fe40000000a00 */
[----:B------:R-:W-:-:S04]  /*0e80*/  ISETP.NE.U32.AND P0, PT, RZ, UR4, PT ;  /* 0x00000004ff007c0c */ /* 0x000fc8000bf05070 */
[----:B------:R-:W-:-:S13]  /*0e90*/  ISETP.NE.AND.EX P0, PT, RZ, UR5, PT, P0 ;  /* 0x00000005ff007c0c */ /* 0x000fda000bf05300 */
[----:B------:R-:W-:Y:S05]  /*0ea0*/  @!P0 BRA `(.L_x_12) ;  /* 0x00000000000c8947 */ /* 0x000fea0003800000 */
[----:B------:R-:W2:Y:S02]  /*0eb0*/  LDC.64 R154, c[0x0][0x590] ;  /* 0x00016400ff9a7b82 */ /* 0x000ea40000000a00 */
[----:B--2---:R2:W5:Y:S01]  /*0ec0*/  LDG.E R154, desc[UR36][R154.64] ;  /* 0x000000249a9a7981 */ /* 0x004562000c1e1900 */
[----:B------:R-:W-:Y:S05]  /*0ed0*/  BRA `(.L_x_11) ;  /* 0x0000000000087947 */ /* 0x000fea0003800000 */
.L_x_12:
[----:B------:R-:W-:Y:S02]  /*0ee0*/  ULDC UR4, c[0x0][0x584] ;  /* 0x0001610000047ab9 */ /* 0x000fe40000000800 */
[----:B------:R-:W-:-:S07]  /*0ef0*/  IMAD.U32 R154, RZ, RZ, UR4 ;  /* 0x00000004ff9a7e24 */ /* 0x000fce000f8e00ff */
.L_x_11:
[----:B------:R-:W-:-:S13]  /*0f00*/  LOP3.LUT P0, RZ, R0, 0xff, RZ, 0xc0, !PT ;  /* 0x000000ff00ff7812 */ /* 0x000fda000780c0ff */
[----:B------:R-:W-:Y:S05]  /*0f10*/  @!P0 EXIT ;  /* 0x000000000000894d */ /* 0x000fea0003800000 */
[----:B------:R-:W-:Y:S01]  /*0f20*/  ULDC UR4, c[0x0][0x28c] ;  /* 0x0000a30000047ab9 */ /* 0x000fe20000000800 */
[----:B------:R-:W-:Y:S01]  /*0f30*/  UMOV UR38, URZ ;  /* 0x0000003f00267c82 */ /* 0x000fe20008000000 */
[----:B------:R-:W-:Y:S01]  /*0f40*/  UIADD3 UR4, UR4, 0x3f, URZ ;  /* 0x0000003f04047890 */ /* 0x000fe2000fffe03f */
[----:B------:R-:W-:-:S03]  /*0f50*/  UMOV UR39, URZ ;  /* 0x0000003f00277c82 */ /* 0x000fc60008000000 */
[----:B------:R-:W-:-:S04]  /*0f60*/  USHF.R.S32.HI UR5, URZ, 0x1f, UR4 ;  /* 0x0000001f3f057899 */ /* 0x000fc80008011404 */
[----:B------:R-:W-:-:S04]  /*0f70*/  ULEA.HI UR5, UR5, UR4, URZ, 0x6 ;  /* 0x0000000405057291 */ /* 0x000fc8000f8f303f */
[----:B------:R-:W-:-:S12]  /*0f80*/  USHF.R.S32.HI UR40, URZ, 0x6, UR5 ;  /* 0x000000063f287899 */ /* 0x000fd80008011405 */
.L_x_290:
[----:B------:R-:W-:Y:S01]  /*0f90*/  LOP3.LUT R0, R18, 0x80, RZ, 0xc0, !PT ;  /* 0x0000008012007812 */ /* 0x000fe200078ec0ff */
[----:B---3--:R-:W3:Y:S01]  /*0fa0*/  S2UR UR7, SR_CgaCtaId ;  /* 0x00000000000779c3 */ /* 0x008ee20000008800 */
[----:B------:R-:W-:Y:S02]  /*0fb0*/  UMOV UR6, 0x400 ;  /* 0x0000040000067882 */ /* 0x000fe40000000000 */
[----:B------:R-:W-:-:S06]  /*0fc0*/  SHF.R.U32.HI R0, RZ, 0x7, R0 ;  /* 0x00000007ff007819 */ /* 0x000fcc0000011600 */
[----:B----4-:R-:W4:Y:S01]  /*0fd0*/  SHFL.IDX PT, R0, R0, RZ, 0x1f ;  /* 0x00001fff00007589 */ /* 0x010f2200000e0000 */
[----:B---3--:R-:W-:Y:S01]  /*0fe0*/  ULEA UR6, UR7, UR6, 0x18 ;  /* 0x0000000607067291 */ /* 0x008fe2000f8ec03f */
[----:B----4-:R-:W-:-:S13]  /*0ff0*/  R2UR UR4, R0 ;  /* 0x00000000000472ca */ /* 0x010fda00000e0000 */
[----:B------:R-:W-:-:S04]  /*1000*/  ULEA.HI UR5, UR4, UR4, URZ, 0x1 ;  /* 0x0000000404057291 */ /* 0x000fc8000f8f083f */
[----:B------:R-:W-:-:S04]  /*1010*/  ULOP3.LUT UR5, UR5, 0xffffe, URZ, 0xc0, !UPT ;  /* 0x000ffffe05057892 */ /* 0x000fc8000f8ec03f */
[----:B------:R-:W-:-:S03]  /*1020*/  UIADD3 UR5, UR4, -UR5, URZ ;  /* 0x8000000504057290 */ /* 0x000fc6000fffe03f */
[----:B------:R-:W-:Y:S01]  /*1030*/  ULDC UR4, c[0x0][0x28c] ;  /* 0x0000a30000047ab9 */ /* 0x000fe20000000800 */
[----:B------:R-:W-:Y:S01]  /*1040*/  ULEA UR5, UR5, UR6, 0xc ;  /* 0x0000000605057291 */ /* 0x000fe2000f8e603f */
[----:B------:R-:W-:-:S03]  /*1050*/  ISETP.LT.AND P0, PT, RZ, UR4, PT ;  /* 0x00000004ff007c0c */ /* 0x000fc6000bf01270 */
[----:B------:R-:W-:-:S04]  /*1060*/  UIADD3 UR5, UR5, 0x180, URZ ;  /* 0x0000018005057890 */ /* 0x000fc8000fffe03f */
[----:B------:R-:W-:-:S04]  /*1070*/  USHF.R.U32.HI UR5, URZ, 0x4, UR5 ;  /* 0x000000043f057899 */ /* 0x000fc80008011605 */
[----:B------:R-:W-:Y:S02]  /*1080*/  ULOP3.LUT UR41, UR5, 0x3fff, URZ, 0xc0, !UPT ;  /* 0x00003fff05297892 */ /* 0x000fe4000f8ec03f */
[----:B------:R-:W-:Y:S10]  /*1090*/  @P0 BRA `(.L_x_13) ;  /* 0x0000000000400947 */ /* 0x000ff40003800000 */
[----:B------:R-:W-:Y:S01]  /*10a0*/  MOV R0, 0x0 ;  /* 0x0000000000007802 */ /* 0x000fe20000000f00 */
[----:B------:R-:W-:Y:S01]  /*10b0*/  ULDC.64 UR4, c[0x4][0x68] ;  /* 0x01001a0000047ab9 */ /* 0x000fe20000000a00 */
[----:B------:R-:W-:Y:S01]  /*10c0*/  ULDC.64 UR6, c[0x4][0x8] ;  /* 0x0100020000067ab9 */ /* 0x000fe20000000a00 */
[----:B01----:R-:W-:Y:S01]  /*10d0*/  IMAD.U32 R4, RZ, RZ, UR4 ;  /* 0x00000004ff047e24 */ /* 0x003fe2000f8e00ff */
[----:B------:R0:W1:Y:S01]  /*10e0*/  LDC.64 R14, c[0x4][R0] ;  /* 0x01000000000e7b82 */ /* 0x0000620000000a00 */
[----:B------:R-:W-:Y:S01]  /*10f0*/  IMAD.U32 R5, RZ, RZ, UR5 ;  /* 0x00000005ff057e24 */ /* 0x000fe2000f8e00ff */
[----:B------:R-:W-:Y:S01]  /*1100*/  ULDC.64 UR4, c[0x4][0x70] ;  /* 0x01001c0000047ab9 */ /* 0x000fe20000000a00 */
[----:B------:R-:W-:Y:S02]  /*1110*/  IMAD.U32 R10, RZ, RZ, UR6 ;  /* 0x00000006ff0a7e24 */ /* 0x000fe4000f8e00ff */
[----:B------:R-:W-:Y:S02]  /*1120*/  IMAD.U32 R6, RZ, RZ, UR4 ;  /* 0x00000004ff067e24 */ /* 0x000fe4000f8e00ff */
[----:B------:R-:W-:-:S02]  /*1130*/  IMAD.U32 R7, RZ, RZ, UR5 ;  /* 0x00000005ff077e24 */ /* 0x000fc4000f8e00ff */
[----:B------:R-:W-:Y:S02]  /*1140*/  IMAD.U32 R11, RZ, RZ, UR7 ;  /* 0x00000007ff0b7e24 */ /* 0x000fe4000f8e00ff */
[----:B------:R-:W-:Y:S02]  /*1150*/  IMAD.MOV.U32 R8, RZ, RZ, 0x1e1 ;  /* 0x000001e1ff087424 */ /* 0x000fe400078e00ff */
[----:B------:R-:W-:Y:S02]  /*1160*/  IMAD.MOV.U32 R12, RZ, RZ, 0x1 ;  /* 0x00000001ff0c7424 */ /* 0x000fe400078e00ff */
[----:B0-----:R-:W-:-:S07]  /*1170*/  IMAD.MOV.U32 R13, RZ, RZ, RZ ;  /* 0x000000ffff0d7224 */ /* 0x001fce00078e00ff */
[----:B------:R-:W-:-:S07]  /*1180*/  LEPC R20, `(.L_x_13) ;  /* 0x000000001014794e */ /* 0x000fce0000000000 */
[----:B-12--5:R-:W-:Y:S05]  /*1190*/  CALL.ABS.NOINC R14 ;  /* 0x000000000e007343 */ /* 0x026fea0003c00000 */
.L_x_13:
[----:B------:R-:W-:-:S04]  /*11a0*/  LOP3.LUT R0, R19, 0x1, RZ, 0xfc, !PT ;  /* 0x0000000113007812 */ /* 0x000fc800078efcff */
[----:B------:R-:W-:-:S13]  /*11b0*/  ISETP.NE.AND P0, PT, R0, 0x3, PT ;  /* 0x000000030000780c */ /* 0x000fda0003f05270 */
[----:B------:R-:W-:Y:S05]  /*11c0*/  @!P0 BRA `(.L_x_14) ;  /* 0x0000000000048947 */ /* 0x000fea0003800000 */
[----:B------:R-:W-:Y:S01]  /*11d0*/  BPT.TRAP 0x1 ;  /* 0x000000040000795c */ /* 0x000fe20000300000 */
.L_x_14:
[----:B------:R-:W3:Y:S01]  /*11e0*/  S2UR UR5, SR_CgaCtaId ;  /* 0x00000000000579c3 */ /* 0x000ee20000008800 */
[----:B------:R-:W-:Y:S01]  /*11f0*/  UMOV UR4, 0x400 ;  /* 0x0000040000047882 */ /* 0x000fe20000000000 */
[----:B------:R-:W-:Y:S02]  /*1200*/  IMAD.U32 R0, RZ, RZ, UR38 ;  /* 0x00000026ff007e24 */ /* 0x000fe4000f8e00ff */
[----:B------:R-:W-:-:S03]  /*1210*/  IMAD.U32 R3, RZ, RZ, UR39 ;  /* 0x00000027ff037e24 */ /* 0x000fc6000f8e00ff */
[----:B------:R-:W-:Y:S01]  /*1220*/  SHF.L.U32 R0, R0, 0x1f, RZ ;  /* 0x0000001f00007819 */ /* 0x000fe200000006ff */
[----:B---3--:R-:W-:-:S06]  /*1230*/  ULEA UR4, UR5, UR4, 0x18 ;  /* 0x0000000405047291 */ /* 0x008fcc000f8ec03f */
[----:B------:R-:W-:-:S04]  /*1240*/  IMAD.U32 R6, RZ, RZ, UR4 ;  /* 0x00000004ff067e24 */ /* 0x000fc8000f8e00ff */
[----:B------:R-:W-:-:S04]  /*1250*/  IMAD R3, R3, 0x8, R6 ;  /* 0x0000000803037824 */ /* 0x000fc800078e0206 */
[----:B------:R3:W4:Y:S01]  /*1260*/  SYNCS.PHASECHK.TRANS64.TRYWAIT P1, [R3+URZ], R0 ;  /* 0x00000000030075a7 */ /* 0x000722000802017f */
[----:B------:R-:W-:Y:S05]  /*1270*/  @!P0 BRA `(.L_x_15) ;  /* 0x0000000000048947 */ /* 0x000fea0003800000 */
[----:B------:R-:W-:Y:S01]  /*1280*/  BPT.TRAP 0x1 ;  /* 0x000000040000795c */ /* 0x000fe20000300000 */
.L_x_15:
[----:B----4-:R-:W-:Y:S05]  /*1290*/  @P1 BRA `(.L_x_16) ;  /* 0x0000000000081947 */ /* 0x010fea0003800000 */
[----:B------:R-:W4:Y:S02]  /*12a0*/  SYNCS.PHASECHK.TRANS64.TRYWAIT P1, [R3+URZ], R0 ;  /* 0x00000000030075a7 */ /* 0x000f24000802017f */
[----:B----4-:R-:W-:Y:S05]  /*12b0*/  @!P1 BRA `(.L_x_17) ;  /* 0x0000008800a09947 */ /* 0x010fea0003800000 */
.L_x_16:
[----:B------:R-:W-:-:S04]  /*12c0*/  UISETP.LT.AND UP0, UPT, UR40, 0x1, UPT ;  /* 0x000000012800788c */ /* 0x000fc8000bf01270 */
[----:B------:R-:W-:-:S06]  /*12d0*/  USEL UR4, UR40, 0x1, UP0 ;  /* 0x0000000128047887 */ /* 0x000fcc0008000000 */
[----:B---34-:R-:W-:Y:S01]  /*12e0*/  IMAD.U32 R0, RZ, RZ, UR4 ;  /* 0x00000004ff007e24 */ /* 0x018fe2000f8e00ff */
[----:B------:R-:W-:Y:S05]  /*12f0*/  WARPSYNC.ALL ;  /* 0x0000000000007948 */ /* 0x000fea0003800000 */
[----:B------:R-:W-:-:S04]  /*1300*/  IADD3 R0, -R0, UR40, RZ ;  /* 0x0000002800007c10 */ /* 0x000fc8000fffe1ff */
[----:B------:R-:W-:Y:S02]  /*1310*/  ISETP.GE.AND P1, PT, R0, 0x1, PT ;  /* 0x000000010000780c */ /* 0x000fe40003f26270 */
[----:B------:R-:W-:Y:S01]  /*1320*/  R2UR UR4, R6 ;  /* 0x00000000060472ca */ /* 0x000fe200000e0000 */
[----:B------:R-:W-:Y:S01]  /*1330*/  ULOP3.LUT UR41, UR41, 0x10000, URZ, 0xfc, !UPT ;  /* 0x0001000029297892 */ /* 0x000fe2000f8efc3f */
[----:B------:R-:W-:Y:S01]  /*1340*/  WARPGROUP.ARRIVE ;  /* 0x00000000000079c5 */ /* 0x000fe20000000000 */
[----:B------:R-:W-:Y:S01]  /*1350*/  UMOV UR5, 0x80000020 ;  /* 0x8000002000057882 */ /* 0x000fe20000000000 */
[----:B------:R-:W-:-:S09]  /*1360*/  UMOV UR7, 0x80000020 ;  /* 0x8000002000077882 */ /* 0x000fd20000000000 */
[----:B------:R-:W-:-:S04]  /*1370*/  UIADD3 UR4, UR4, 0xe180, URZ ;  /* 0x0000e18004047890 */ /* 0x000fc8000fffe03f */
[----:B------:R-:W-:-:S04]  /*1380*/  USHF.R.U32.HI UR4, URZ, 0x4, UR4 ;  /* 0x000000043f047899 */ /* 0x000fc80008011604 */
[----:B------:R-:W-:-:S04]  /*1390*/  ULOP3.LUT UR4, UR4, 0x3fff, URZ, 0xc0, !UPT ;  /* 0x00003fff04047892 */ /* 0x000fc8000f8ec03f */
[----:B------:R-:W-:Y:S02]  /*13a0*/  ULOP3.LUT UR9, UR4, 0x10000, URZ, 0xfc, !UPT ;  /* 0x0001000004097892 */ /* 0x000fe4000f8efc3f */
[----:B------:R-:W-:Y:S02]  /*13b0*/  ULEA UR4, UR39, UR41, 0x9 ;  /* 0x0000002927047291 */ /* 0x000fe4000f8e483f */
[----:B------:R-:W-:-:S09]  /*13c0*/  ULEA UR6, UR39, UR9, 0xa ;  /* 0x0000000927067291 */ /* 0x000fd2000f8e503f */
[----:B------:R-:W-:Y:S01]  /*13d0*/  IGMMA.64x256x32.S8.S8 R24, gdesc[UR4], RZ, !UPT, gsb0 ;  /* 0x06600000041879f1 */ /* 0x000fe2000c0410ff */
[----:B------:R-:W-:Y:S02]  /*13e0*/  UIADD3 UR4, UR4, 0x2, URZ ;  /* 0x0000000204047890 */ /* 0x000fe4000fffe03f */
[----:B------:R-:W-:Y:S01]  /*13f0*/  UIADD3 UR6, UR6, 0x2, URZ ;  /* 0x0000000206067890 */ /* 0x000fe2000fffe03f */
[----:B------:R-:W-:Y:S01]  /*1400*/  UMOV UR5, 0x80000020 ;  /* 0x8000002000057882 */ /* 0x000fe20000000000 */
[----:B------:R-:W-:Y:S01]  /*1410*/  UMOV UR7, 0x80000020 ;  /* 0x8000002000077882 */ /* 0x000fe20000000000 */
[----:B------:R-:W-:Y:S02]  /*1420*/  WARPGROUP.DEPBAR.LE gsb0, 0x0 ;  /* 0x00008000000079c5 */ /* 0x000fe40000010000 */
[----:B------:R-:W-:-:S06]  /*1430*/  WARPGROUP.ARRIVE ;  /* 0x00000000000079c5 */ /* 0x000fcc0000000000 */
[----:B------:R-:W-:Y:S03]  /*1440*/  IGMMA.64x256x32.S8.S8 R24, gdesc[UR4], R24, gsb0 ;  /* 0x06600000041879f1 */ /* 0x000fe60008041018 */
[----:B------:R-:W-:Y:S02]  /*1450*/  WARPGROUP.DEPBAR.LE gsb0, 0x0 ;  /* 0x00008000000079c5 */ /* 0x000fe40000010000 */
[----:B------:R-:W-:Y:S05]  /*1460*/  @!P1 BRA `(.L_x_18) ;  /* 0x0000000000e09947 */ /* 0x000fea0003800000 */
[----:B------:R-:W-:Y:S02]  /*1470*/  UIADD3 UR4, UR39, 0x1, URZ ;  /* 0x0000000127047890 */ /* 0x000fe4000fffe03f */
[----:B------:R-:W-:Y:S02]  /*1480*/  IMAD.U32 R3, RZ, RZ, UR39 ;  /* 0x00000027ff037e24 */ /* 0x000fe4000f8e00ff */
[----:B------:R-:W-:-:S04]  /*1490*/  UISETP.NE.AND UP0, UPT, UR4, 0x7, UPT ;  /* 0x000000070400788c */ /* 0x000fc8000bf05270 */
[----:B------:R-:W-:Y:S02]  /*14a0*/  USEL UR5, URZ, 0x1, UP0 ;  /* 0x000000013f057887 */ /* 0x000fe40008000000 */
[----:B------:R-:W-:Y:S02]  /*14b0*/  USEL UR8, UR4, URZ, UP0 ;  /* 0x0000003f04087287 */ /* 0x000fe40008000000 */
[----:B------:R-:W-:-:S06]  /*14c0*/  ULOP3.LUT UR5, UR38, UR5, URZ, 0x3c, !UPT ;  /* 0x0000000526057292 */ /* 0x000fcc000f8e3c3f */
[----:B------:R-:W-:-:S07]  /*14d0*/  IMAD.U32 R7, RZ, RZ, UR5 ;  /* 0x00000005ff077e24 */ /* 0x000fce000f8e00ff */
.L_x_25:
[----:B------:R-:W-:Y:S05]  /*14e0*/  @!P0 BRA `(.L_x_19) ;  /* 0x0000000000048947 */ /* 0x000fea0003800000 */
[----:B------:R-:W-:Y:S01]  /*14f0*/  BPT.TRAP 0x1 ;  /* 0x000000040000795c */ /* 0x000fe20000300000 */
.L_x_19:
[----:B------:R-:W3:Y:S01]  /*1500*/  S2UR UR5, SR_CgaCtaId ;  /* 0x00000000000579c3 */ /* 0x000ee20000008800 */
[----:B------:R-:W-:Y:S01]  /*1510*/  UMOV UR4, 0x400 ;  /* 0x0000040000047882 */ /* 0x000fe20000000000 */
[----:B01----:R-:W-:Y:S01]  /*1520*/  IMAD.U32 R5, RZ, RZ, UR8 ;  /* 0x00000008ff057e24 */ /* 0x003fe2000f8e00ff */
[----:B------:R-:W-:Y:S01]  /*1530*/  SHF.L.U32 R4, R7, 0x1f, RZ ;  /* 0x0000001f07047819 */ /* 0x000fe200000006ff */
[----:B---3--:R-:W-:-:S06]  /*1540*/  ULEA UR4, UR5, UR4, 0x18 ;  /* 0x0000000405047291 */ /* 0x008fcc000f8ec03f */
[----:B------:R-:W-:-:S04]  /*1550*/  IMAD.U32 R6, RZ, RZ, UR4 ;  /* 0x00000004ff067e24 */ /* 0x000fc8000f8e00ff */
[----:B------:R-:W-:-:S04]  /*1560*/  IMAD R5, R5, 0x8, R6 ;  /* 0x0000000805057824 */ /* 0x000fc800078e0206 */
[----:B------:R0:W1:Y:S01]  /*1570*/  SYNCS.PHASECHK.TRANS64.TRYWAIT P1, [R5+URZ], R4 ;  /* 0x00000004050075a7 */ /* 0x000062000802017f */
[----:B------:R-:W-:Y:S05]  /*1580*/  @!P0 BRA `(.L_x_20) ;  /* 0x0000000000048947 */ /* 0x000fea0003800000 */
[----:B------:R-:W-:Y:S01]  /*1590*/  BPT.TRAP 0x1 ;  /* 0x000000040000795c */ /* 0x000fe20000300000 */
.L_x_20:
[----:B-1----:R-:W-:Y:S05]  /*15a0*/  @P1 BRA `(.L_x_21) ;  /* 0x0000000000081947 */ /* 0x002fea0003800000 */
[----:B------:R-:W1:Y:S02]  /*15b0*/  SYNCS.PHASECHK.TRANS64.TRYWAIT P1, [R5+URZ], R4 ;  /* 0x00000004050075a7 */ /* 0x000e64000802017f */
[----:B-1----:R-:W-:Y:S05]  /*15c0*/  @!P1 BRA `(.L_x_22) ;  /* 0x0000008400f09947 */ /* 0x002fea0003800000 */
.L_x_21:
[----:B------:R-:W-:Y:S01]  /*15d0*/  ULEA UR4, UR8, UR41, 0x9 ;  /* 0x0000002908047291 */ /* 0x000fe2000f8e483f */
[----:B------:R-:W-:Y:S01]  /*15e0*/  WARPGROUP.ARRIVE ;  /* 0x00000000000079c5 */ /* 0x000fe20000000000 */
[----:B------:R-:W-:Y:S01]  /*15f0*/  ULEA UR6, UR8, UR9, 0xa ;  /* 0x0000000908067291 */ /* 0x000fe2000f8e503f */
[----:B------:R-:W-:Y:S01]  /*1600*/  UMOV UR5, 0x80000020 ;  /* 0x8000002000057882 */ /* 0x000fe20000000000 */
[----:B------:R-:W-:-:S07]  /*1610*/  UMOV UR7, 0x80000020 ;  /* 0x8000002000077882 */ /* 0x000fce0000000000 */
[----:B------:R-:W-:Y:S01]  /*1620*/  IGMMA.64x256x32.S8.S8 R24, gdesc[UR4], R24, gsb0 ;  /* 0x06600000041879f1 */ /* 0x000fe20008041018 */
        /* <DEDUP_REMOVED lines=9> */
[----:B------:R-:W-:Y:S01]  /*16c0*/  BPT.TRAP 0x1 ;  /* 0x000000040000795c */ /* 0x000fe20000300000 */
.L_x_23:
[----:B01----:R-:W-:Y:S01]  /*16d0*/  IMAD R4, R3, 0x8, R6 ;  /* 0x0000000803047824 */ /* 0x003fe200078e0206 */
[----:B------:R-:W-:-:S03]  /*16e0*/  ISETP.GT.U32.AND P1, PT, R19, 0x1, PT ;  /* 0x000000011300780c */ /* 0x000fc60003f24070 */
[----:B------:R-:W-:-:S05]  /*16f0*/  VIADD R4, R4, 0x38 ;  /* 0x0000003804047836 */ /* 0x000fca0000000000 */
[----:B------:R-:W-:-:S04]  /*1700*/  PRMT R4, RZ, 0x654, R4 ;  /* 0x00000654ff047816 */ /* 0x000fc80000000004 */
[----:B------:R0:W-:Y:S01]  /*1710*/  SYNCS.ARRIVE.TRANS64.RED.A1T0 RZ, [R4+URZ], RZ ;  /* 0x000000ff04ff79a7 */ /* 0x0001e2000810043f */
[----:B------:R-:W-:Y:S05]  /*1720*/  @P1 BRA `(.L_x_24) ;  /* 0x0000000000041947 */ /* 0x000fea0003800000 */
[----:B------:R-:W-:Y:S01]  /*1730*/  BPT.TRAP 0x1 ;  /* 0x000000040000795c */ /* 0x000fe20000300000 */
.L_x_24:
[----:B------:R-:W-:Y:S01]  /*1740*/  UIADD3 UR8, UR8, 0x1, URZ ;  /* 0x0000000108087890 */ /* 0x000fe2000fffe03f */
[C---:B------:R-:W-:Y:S01]  /*1750*/  ISETP.GT.AND P2, PT, R0.reuse, 0x1, PT ;  /* 0x000000010000780c */ /* 0x040fe20003f44270 */
[----:B------:R-:W-:Y:S02]  /*1760*/  VIADD R3, R3, 0x1 ;  /* 0x0000000103037836 */ /* 0x000fe40000000000 */
[----:B------:R-:W-:Y:S01]  /*1770*/  UISETP.NE.AND UP0, UPT, UR8, 0x7, UPT ;  /* 0x000000070800788c */ /* 0x000fe2000bf05270 */
[----:B------:R-:W-:Y:S02]  /*1780*/  VIADD R0, R0, 0xffffffff ;  /* 0xffffffff00007836 */ /* 0x000fe40000000000 */
[C---:B------:R-:W-:Y:S01]  /*1790*/  ISETP.NE.AND P1, PT, R3.reuse, 0x7, PT ;  /* 0x000000070300780c */ /* 0x040fe20003f25270 */
[----:B------:R-:W-:Y:S02]  /*17a0*/  USEL UR4, URZ, 0x1, UP0 ;  /* 0x000000013f047887 */ /* 0x000fe40008000000 */
[----:B------:R-:W-:Y:S01]  /*17b0*/  USEL UR8, UR8, URZ, UP0 ;  /* 0x0000003f08087287 */ /* 0x000fe20008000000 */
[----:B------:R-:W-:-:S03]  /*17c0*/  SEL R3, R3, RZ, P1 ;  /* 0x000000ff03037207 */ /* 0x000fc60000800000 */
[----:B------:R-:W-:Y:S01]  /*17d0*/  LOP3.LUT R7, R7, UR4, RZ, 0x3c, !PT ;  /* 0x0000000407077c12 */ /* 0x000fe2000f8e3cff */
[----:B------:R-:W-:Y:S07]  /*17e0*/  @P2 BRA `(.L_x_25) ;  /* 0xfffffffc003c2947 */ /* 0x000fee000383ffff */
.L_x_18:
[----:B------:R-:W3:Y:S02]  /*17f0*/  LDC R0, c[0x0][0x28c] ;  /* 0x0000a300ff007b82 */ /* 0x000ee40000000800 */
[----:B---3--:R-:W-:-:S13]  /*1800*/  ISETP.GE.AND P1, PT, R0, 0x1, PT ;  /* 0x000000010000780c */ /* 0x008fda0003f26270 */
[----:B------:R-:W-:Y:S05]  /*1810*/  @!P1 BRA `(.L_x_26) ;  /* 0x0000000000489947 */ /* 0x000fea0003800000 */
[----:B------:R-:W-:Y:S05]  /*1820*/  @!P0 BRA `(.L_x_27) ;  /* 0x0000000000048947 */ /* 0x000fea0003800000 */
[----:B------:R-:W-:Y:S01]  /*1830*/  BPT.TRAP 0x1 ;  /* 0x000000040000795c */ /* 0x000fe20000300000 */
.L_x_27:
[----:B------:R-:W-:Y:S01]  /*1840*/  UISETP.LT.AND UP0, UPT, UR40, 0x1, UPT ;  /* 0x000000012800788c */ /* 0x000fe2000bf01270 */
[----:B------:R-:W-:-:S03]  /*1850*/  ISETP.GT.U32.AND P0, PT, R19, 0x1, PT ;  /* 0x000000011300780c */ /* 0x000fc60003f04070 */
[----:B------:R-:W-:-:S04]  /*1860*/  USEL UR6, UR40, 0x1, UP0 ;  /* 0x0000000128067887 */ /* 0x000fc80008000000 */
[----:B------:R-:W-:-:S04]  /*1870*/  UIADD3 UR6, UR39, UR40, -UR6 ;  /* 0x0000002827067290 */ /* 0x000fc8000fffe806 */
[----:B------:R-:W-:-:S04]  /*1880*/  UIMAD.WIDE.U32 UR4, UR6, 0x24924925, URZ ;  /* 0x24924925060478a5 */ /* 0x000fc8000f8e003f */
[----:B------:R-:W-:-:S04]  /*1890*/  UIADD3 UR4, UR6, -UR5, URZ ;  /* 0x8000000506047290 */ /* 0x000fc8000fffe03f */
[----:B------:R-:W-:-:S04]  /*18a0*/  ULEA.HI UR4, UR4, UR5, URZ, 0x1f ;  /* 0x0000000504047291 */ /* 0x000fc8000f8ff83f */
[----:B------:R-:W-:-:S04]  /*18b0*/  USHF.R.U32.HI UR4, URZ, 0x2, UR4 ;  /* 0x000000023f047899 */ /* 0x000fc80008011604 */
[----:B------:R-:W-:-:S06]  /*18c0*/  UIMAD UR4, UR4, -0x7, UR6 ;  /* 0xfffffff9040478a4 */ /* 0x000fcc000f8e0206 */
[----:B------:R-:W-:-:S04]  /*18d0*/  IMAD.U32 R3, RZ, RZ, UR4 ;  /* 0x00000004ff037e24 */ /* 0x000fc8000f8e00ff */
[----:B------:R-:W-:-:S04]  /*18e0*/  IMAD R0, R3, 0x8, R6 ;  /* 0x0000000803007824 */ /* 0x000fc800078e0206 */
[----:B------:R-:W-:-:S05]  /*18f0*/  VIADD R0, R0, 0x38 ;  /* 0x0000003800007836 */ /* 0x000fca0000000000 */
[----:B------:R-:W-:-:S04]  /*1900*/  PRMT R0, RZ, 0x654, R0 ;  /* 0x00000654ff007816 */ /* 0x000fc80000000000 */
[----:B------:R3:W-:Y:S01]  /*1910*/  SYNCS.ARRIVE.TRANS64.RED.A1T0 RZ, [R0+URZ], RZ ;  /* 0x000000ff00ff79a7 */ /* 0x0007e2000810043f */
[----:B------:R-:W-:Y:S05]  /*1920*/  @P0 BRA `(.L_x_26) ;  /* 0x0000000000040947 */ /* 0x000fea0003800000 */
[----:B------:R-:W-:Y:S01]  /*1930*/  BPT.TRAP 0x1 ;  /* 0x000000040000795c */ /* 0x000fe20000300000 */
.L_x_26:
[--C-:B---3--:R-:W-:Y:S01]  /*1940*/  SHF.R.U32.HI R0, RZ, 0x7, R18.reuse ;  /* 0x00000007ff007819 */ /* 0x108fe20000011612 */
[----:B------:R-:W3:Y:S01]  /*1950*/  LDC R9, c[0x0][0x288] ;  /* 0x0000a200ff097b82 */ /* 0x000ee20000000800 */
[----:B01----:R-:W-:Y:S01]  /*1960*/  LOP3.LUT R4, R18, 0x60, RZ, 0xc0, !PT ;  /* 0x0000006012047812 */ /* 0x003fe200078ec0ff */
[----:B------:R-:W-:Y:S01]  /*1970*/  UIADD3 UR39, UR40, UR39, URZ ;  /* 0x0000002728277290 */ /* 0x000fe2000fffe03f */
[----:B------:R-:W-:Y:S01]  /*1980*/  LOP3.LUT R0, R0, 0x1, RZ, 0xc0, !PT ;  /* 0x0000000100007812 */ /* 0x000fe200078ec0ff */
[----:B------:R-:W-:Y:S01]  /*1990*/  ULDC UR7, c[0x0][0x284] ;  /* 0x0000a10000077ab9 */ /* 0x000fe20000000800 */
[----:B------:R-:W-:Y:S01]  /*19a0*/  SHF.R.U32.HI R3, RZ, 0x2, R18 ;  /* 0x00000002ff037819 */ /* 0x000fe20000011612 */
[----:B------:R-:W-:Y:S01]  /*19b0*/  UISETP.GT.U32.AND UP0, UPT, UR39, 0x6, UPT ;  /* 0x000000062700788c */ /* 0x000fe2000bf04070 */
[----:B------:R-:W-:Y:S01]  /*19c0*/  SHF.R.U32.HI R6, RZ, 0x1, R4 ;  /* 0x00000001ff067819 */ /* 0x000fe20000011604 */
[----:B------:R-:W-:Y:S01]  /*19d0*/  IMAD.SHL.U32 R4, R0, 0x40, RZ ;  /* 0x0000004000047824 */ /* 0x000fe200078e00ff */
[----:B------:R-:W-:Y:S01]  /*19e0*/  LOP3.LUT R3, R3, 0x7, RZ, 0xc0, !PT ;  /* 0x0000000703037812 */ /* 0x000fe200078ec0ff */
[----:B------:R-:W-:Y:S01]  /*19f0*/  UIMAD.WIDE.U32 UR4, UR39, 0x24924925, URZ ;  /* 0x24924925270478a5 */ /* 0x000fe2000f8e003f */
[----:B------:R-:W-:Y:S01]  /*1a00*/  SHF.R.S32.HI R14, RZ, 0x1f, R22 ;  /* 0x0000001fff0e7819 */ /* 0x000fe20000011416 */
[----:B------:R-:W-:Y:S01]  /*1a10*/  UISETP.LT.U32.AND UP0, UPT, UR40, 0x7, UP0 ;  /* 0x000000072800788c */ /* 0x000fe20008701070 */
[--C-:B------:R-:W-:Y:S01]  /*1a20*/  IADD3 R5, RZ, -R6, -R3.reuse ;  /* 0x80000006ff057210 */ /* 0x100fe20007ffe803 */
[----:B------:R-:W-:Y:S01]  /*1a30*/  UIADD3 UR4, UR39, -UR5, URZ ;  /* 0x8000000527047290 */ /* 0x000fe2000fffe03f */
[----:B------:R-:W-:Y:S01]  /*1a40*/  LOP3.LUT R3, R4, 0x40, R3, 0xe2, !PT ;  /* 0x0000004004037812 */ /* 0x000fe200078ee203 */
[----:B------:R-:W-:Y:S01]  /*1a50*/  IMAD.SHL.U32 R4, R18, 0x2, RZ ;  /* 0x0000000212047824 */ /* 0x000fe200078e00ff */
[----:B------:R-:W-:Y:S01]  /*1a60*/  UISETP.GE.U32.AND UP1, UPT, UR40, 0x7, UPT ;  /* 0x000000072800788c */ /* 0x000fe2000bf26070 */
[----:B------:R-:W-:Y:S01]  /*1a70*/  IMAD R7, R0, -0x40, R5 ;  /* 0xffffffc000077824 */ /* 0x000fe200078e0205 */
[----:B------:R-:W-:Y:S01]  /*1a80*/  LOP3.LUT R0, R18, 0x3, RZ, 0xc0, !PT ;  /* 0x0000000312007812 */ /* 0x000fe200078ec0ff */
[----:B------:R-:W-:Y:S01]  /*1a90*/  ULDC.64 UR8, c[0x0][0x5d0] ;  /* 0x0001740000087ab9 */ /* 0x000fe20000000a00 */
[----:B------:R-:W-:Y:S01]  /*1aa0*/  LOP3.LUT R4, R4, 0x6, RZ, 0xc0, !PT ;  /* 0x0000000604047812 */ /* 0x000fe200078ec0ff */
[----:B------:R-:W-:Y:S01]  /*1ab0*/  USEL UR6, URZ, 0x1, !UP0 ;  /* 0x000000013f067887 */ /* 0x000fe2000c000000 */
[----:B------:R-:W-:Y:S01]  /*1ac0*/  IMAD R5, R14, UR8, RZ ;  /* 0x000000080e057c24 */ /* 0x000fe2000f8e02ff */
[----:B------:R-:W-:Y:S01]  /*1ad0*/  ULEA.HI UR4, UR4, UR5, URZ, 0x1f ;  /* 0x0000000504047291 */ /* 0x000fe2000f8ff83f */
[----:B------:R-:W-:Y:S01]  /*1ae0*/  PRMT R8, R4, 0x6540, R23 ;  /* 0x0000654004087816 */ /* 0x000fe20000000017 */
[----:B------:R-:W-:Y:S01]  /*1af0*/  IMAD.SHL.U32 R23, R23, 0x100, RZ ;  /* 0x0000010017177824 */ /* 0x000fe200078e00ff */
[----:B------:R-:W-:Y:S01]  /*1b00*/  ULOP3.LUT UR38, UR38, UR6, URZ, 0x3c, !UPT ;  /* 0x0000000626267292 */ /* 0x000fe2000f8e3c3f */
[----:B---3--:R-:W-:Y:S01]  /*1b10*/  IMAD R12, R0, -0x2, R9 ;  /* 0xfffffffe000c7824 */ /* 0x008fe200078e0209 */
[----:B------:R-:W-:Y:S01]  /*1b20*/  USHF.R.U32.HI UR4, URZ, 0x2, UR4 ;  /* 0x000000023f047899 */ /* 0x000fe20008011604 */
[C---:B------:R-:W-:Y:S01]  /*1b30*/  IMAD.SHL.U32 R0, R152.reuse, 0x80, RZ ;  /* 0x0000008098007824 */ /* 0x040fe200078e00ff */
[----:B------:R-:W-:Y:S01]  /*1b40*/  ISETP.GE.AND P0, PT, R23, R9, PT ;  /* 0x000000091700720c */ /* 0x000fe20003f06270 */
[----:B------:R-:W-:Y:S01]  /*1b50*/  IMAD.WIDE R10, R152, 0x80, RZ ;  /* 0x00000080980a7825 */ /* 0x000fe200078e02ff */
[--C-:B------:R-:W-:Y:S01]  /*1b60*/  SHF.R.S32.HI R9, RZ, 0x1f, R8.reuse ;  /* 0x0000001fff097819 */ /* 0x100fe20000011408 */
[----:B------:R-:W-:Y:S01]  /*1b70*/  @UP1 ULOP3.LUT UR38, UR38, 0x1, UR4, 0x78, !UPT ;  /* 0x0000000126261892 */ /* 0x000fe2000f8e7804 */
[----:B------:R-:W-:Y:S01]  /*1b80*/  ISETP.GE.OR P0, PT, R0, UR7, P0 ;  /* 0x0000000700007c0c */ /* 0x000fe20008706670 */
[C---:B------:R-:W-:Y:S01]  /*1b90*/  IMAD R13, R22.reuse, UR9, R5 ;  /* 0x00000009160d7c24 */ /* 0x040fe2000f8e0205 */
[----:B------:R-:W-:Y:S01]  /*1ba0*/  UIMAD UR39, UR4, -0x7, UR39 ;  /* 0xfffffff9042778a4 */ /* 0x000fe2000f8e0227 */
[----:B------:R-:W-:Y:S01]  /*1bb0*/  IMAD.WIDE.U32 R4, R22, UR8, R8 ;  /* 0x0000000816047c25 */ /* 0x000fe2000f8e0008 */
[----:B------:R-:W-:-:S02]  /*1bc0*/  IADD3 R160, -R0, UR7, R7 ;  /* 0x0000000700a07c10 */ /* 0x000fc4000fffe107 */
[----:B------:R-:W-:Y:S01]  /*1bd0*/  LOP3.LUT R161, R10, R3, R6, 0xfe, !PT ;  /* 0x000000030aa17212 */ /* 0x000fe200078efe06 */
[----:B------:R-:W-:Y:S02]  /*1be0*/  IMAD.IADD R5, R5, 0x1, R13 ;  /* 0x0000000105057824 */ /* 0x000fe400078e020d */
[----:B------:R-:W-:Y:S02]  /*1bf0*/  IMAD.IADD R0, R12, 0x1, -R23 ;  /* 0x000000010c007824 */ /* 0x000fe400078e0a17 */
[----:B------:R-:W-:Y:S02]  /*1c00*/  IMAD.MOV.U32 R152, RZ, RZ, -0x1 ;  /* 0xffffffffff987424 */ /* 0x000fe400078e00ff */
[----:B------:R-:W-:Y:S05]  /*1c10*/  @P0 BRA `(.L_x_28) ;  /* 0x0000006000a00947 */ /* 0x000fea0003800000 */
[----:B------:R-:W0:Y:S01]  /*1c20*/  LDC.64 R12, c[0x0][0x5c8] ;  /* 0x00017200ff0c7b82 */ /* 0x000e220000000a00 */
[----:B------:R-:W-:Y:S01]  /*1c30*/  ULDC.64 UR4, c[0x0][0x5c0] ;  /* 0x0001700000047ab9 */ /* 0x000fe20000000a00 */
[----:B------:R-:W-:Y:S01]  /*1c40*/  BSSY B0, `(.L_x_28) ;  /* 0x0000625000007945 */ /* 0x000fe20003800000 */
[-C--:B0-----:R-:W-:Y:S02]  /*1c50*/  IMAD R6, R11, R12.reuse, RZ ;  /* 0x0000000c0b067224 */ /* 0x081fe400078e02ff */
[----:B------:R-:W-:-:S04]  /*1c60*/  IMAD.WIDE.U32 R4, R161, R12, R4 ;  /* 0x0000000ca1047225 */ /* 0x000fc800078e0004 */
[----:B------:R-:W-:Y:S01]  /*1c70*/  IMAD R3, R161, R13, R6 ;  /* 0x0000000da1037224 */ /* 0x000fe200078e0206 */
[----:B------:R-:W-:-:S03]  /*1c80*/  IADD3 R4, P0, R4, UR4, RZ ;  /* 0x0000000404047c10 */ /* 0x000fc6000ff1e0ff */
[----:B------:R-:W-:Y:S01]  /*1c90*/  IMAD.IADD R3, R5, 0x1, R3 ;  /* 0x0000000105037824 */ /* 0x000fe200078e0203 */
[----:B------:R-:W-:-:S04]  /*1ca0*/  LEA R6, P1, R12, R4, 0x3 ;  /* 0x000000040c067211 */ /* 0x000fc800078218ff */
[----:B------:R-:W-:Y:S02]  /*1cb0*/  IADD3.X R5, R3, UR5, RZ, P0, !PT ;  /* 0x0000000503057c10 */ /* 0x000fe400087fe4ff */
[----:B-----5:R-:W-:Y:S02]  /*1cc0*/  ISETP.NE.AND P0, PT, R154, RZ, PT ;  /* 0x000000ff9a00720c */ /* 0x020fe40003f05270 */
[----:B------:R-:W-:-:S11]  /*1cd0*/  LEA.HI.X R7, R12, R5, R13, 0x3, P1 ;  /* 0x000000050c077211 */ /* 0x000fd600008f1c0d */
[----:B------:R-:W-:Y:S05]  /*1ce0*/  @!P0 BRA `(.L_x_29) ;  /* 0x0000004800608947 */ /* 0x000fea0003800000 */
[----:B------:R-:W0:Y:S01]  /*1cf0*/  LDC.64 R156, c[0x0][0x5b0] ;  /* 0x00016c00ff9c7b82 */ /* 0x000e220000000a00 */
[----:B------:R-:W-:Y:S01]  /*1d00*/  ULDC.64 UR4, c[0x0][0x5b8] ;  /* 0x00016e0000047ab9 */ /* 0x000fe20000000a00 */
[----:B------:R-:W-:Y:S01]  /*1d10*/  ISETP.GE.AND P1, PT, R160, 0x1, PT ;  /* 0x00000001a000780c */ /* 0x000fe20003f26270 */
[----:B------:R-:W-:Y:S01]  /*1d20*/  IMAD R3, R14, UR4, RZ ;  /* 0x000000040e037c24 */ /* 0x000fe2000f8e02ff */
[----:B------:R-:W-:Y:S01]  /*1d30*/  BSSY B1, `(.L_x_30) ;  /* 0x000000e000017945 */ /* 0x000fe20003800000 */
[----:B------:R-:W-:Y:S01]  /*1d40*/  IMAD.WIDE.U32 R20, R22, UR4, R8 ;  /* 0x0000000416147c25 */ /* 0x000fe2000f8e0008 */
[----:B------:R-:W-:Y:S02]  /*1d50*/  ISETP.LT.OR P5, PT, R0, 0x1, !P1 ;  /* 0x000000010000780c */ /* 0x000fe40004fa1670 */
[----:B------:R-:W1:Y:S01]  /*1d60*/  LDC.64 R158, c[0x0][0x5a8] ;  /* 0x00016a00ff9e7b82 */ /* 0x000e620000000a00 */
[----:B------:R-:W-:Y:S02]  /*1d70*/  IMAD R3, R22, UR5, R3 ;  /* 0x0000000516037c24 */ /* 0x000fe4000f8e0203 */
[----:B------:R-:W-:-:S02]  /*1d80*/  IMAD.MOV.U32 R14, RZ, RZ, R20 ;  /* 0x000000ffff0e7224 */ /* 0x000fc400078e0014 */
[----:B------:R-:W-:Y:S02]  /*1d90*/  IMAD.IADD R15, R21, 0x1, R3 ;  /* 0x00000001150f7824 */ /* 0x000fe400078e0203 */
[-C--:B0-----:R-:W-:Y:S02]  /*1da0*/  IMAD R10, R11, R156.reuse, RZ ;  /* 0x0000009c0b0a7224 */ /* 0x081fe400078e02ff */
[----:B------:R-:W-:-:S04]  /*1db0*/  IMAD.WIDE.U32 R8, R161, R156, R14 ;  /* 0x0000009ca1087225 */ /* 0x000fc800078e000e */
[----:B------:R-:W-:Y:S01]  /*1dc0*/  IMAD R13, R161, R157, R10 ;  /* 0x0000009da10d7224 */ /* 0x000fe200078e020a */
[----:B-1----:R-:W-:-:S04]  /*1dd0*/  IADD3 R8, P0, R8, R158, RZ ;  /* 0x0000009e08087210 */ /* 0x002fc80007f1e0ff */
[----:B------:R-:W-:Y:S01]  /*1de0*/  IADD3.X R9, R159, R9, R13, P0, !PT ;  /* 0x000000099f097210 */ /* 0x000fe200007fe40d */
[----:B------:R-:W-:Y:S08]  /*1df0*/  @P5 BRA `(.L_x_31) ;  /* 0x0000000000045947 */ /* 0x000ff00003800000 */
[----:B--2---:R0:W5:Y:S02]  /*1e00*/  LDG.E.U8 R155, desc[UR36][R8.64] ;  /* 0x00000024089b7981 */ /* 0x004164000c1e1100 */
.L_x_31:
[----:B------:R-:W-:Y:S05]  /*1e10*/  BSYNC B1 ;  /* 0x0000000000017941 */ /* 0x000fea0003800000 */
.L_x_30:
[----:B-----5:R-:W-:Y:S01]  /*1e20*/  LOP3.LUT R3, R155, 0xffff, RZ, 0xc0, !PT ;  /* 0x0000ffff9b037812 */ /* 0x020fe200078ec0ff */
[----:B------:R-:W-:Y:S01]  /*1e30*/  IMAD.SHL.U32 R10, R156, 0x8, RZ ;  /* 0x000000089c0a7824 */ /* 0x000fe200078e00ff */
[----:B------:R-:W-:Y:S01]  /*1e40*/  ISETP.LT.OR P2, PT, R0, 0x2, !P1 ;  /* 0x000000020000780c */ /* 0x000fe20004f41670 */
[----:B------:R-:W-:Y:S01]  /*1e50*/  BSSY B1, `(.L_x_32) ;  /* 0x000000e000017945 */ /* 0x000fe20003800000 */
[----:B------:R-:W-:Y:S02]  /*1e60*/  PRMT R3, R3, 0x8880, RZ ;  /* 0x0000888003037816 */ /* 0x000fe400000000ff */
[----:B------:R-:W-:Y:S02]  /*1e70*/  SHF.L.U64.HI R11, R156, 0x3, R157 ;  /* 0x000000039c0b7819 */ /* 0x000fe4000001029d */
[----:B------:R-:W-:Y:S01]  /*1e80*/  ISETP.GE.AND P0, PT, R160, 0x9, PT ;  /* 0x00000009a000780c */ /* 0x000fe20003f06270 */
[----:B------:R-:W-:Y:S02]  /*1e90*/  IMAD R12, R3, R154, RZ ;  /* 0x0000009a030c7224 */ /* 0x000fe400078e02ff */
[----:B------:R-:W-:-:S04]  /*1ea0*/  IMAD.WIDE.U32 R10, R161, R156, R10 ;  /* 0x0000009ca10a7225 */ /* 0x000fc800078e000a */
[----:B------:R-:W-:Y:S01]  /*1eb0*/  @!P5 IMAD R3, R24, R153, R12 ;  /* 0x000000991803d224 */ /* 0x000fe200078e020c */
[----:B------:R-:W-:Y:S01]  /*1ec0*/  IADD3 R10, P3, P4, R20, R158, R10 ;  /* 0x0000009e140a7210 */ /* 0x000fe20007c7e00a */
[----:B------:R-:W-:-:S03]  /*1ed0*/  IMAD.IADD R13, R13, 0x1, R11 ;  /* 0x000000010d0d7824 */ /* 0x000fc600078e020b */
[----:B------:R1:W-:Y:S01]  /*1ee0*/  @!P5 STG.E.U8 desc[UR36][R4.64], R3 ;  /* 0x000000030400d986 */ /* 0x0003e2000c101124 */
[----:B------:R-:W-:Y:S08]  /*1ef0*/  @P2 BRA `(.L_x_33) ;  /* 0x00000000000c2947 */ /* 0x000ff00003800000 */
[----:B--2---:R-:W1:Y:S02]  /*1f00*/  LDG.E.U8 R155, desc[UR36][R8.64+0x1] ;  /* 0x00000124089b7981 */ /* 0x004e64000c1e1100 */
[----:B-1----:R-:W-:-:S05]  /*1f10*/  PRMT R3, R155, 0x8880, RZ ;  /* 0x000088809b037816 */ /* 0x002fca00000000ff */
[----:B------:R-:W-:-:S07]  /*1f20*/  IMAD R12, R3, R154, RZ ;  /* 0x0000009a030c7224 */ /* 0x000fce00078e02ff */
.L_x_33:
[----:B------:R-:W-:Y:S05]  /*1f30*/  BSYNC B1 ;  /* 0x0000000000017941 */ /* 0x000fea0003800000 */
.L_x_32:
[C---:B------:R-:W-:Y:S01]  /*1f40*/  ISETP.LT.OR P5, PT, R0.reuse, 0x1, !P0 ;  /* 0x000000010000780c */ /* 0x040fe200047a1670 */
[----:B------:R-:W-:Y:S01]  /*1f50*/  @!P2 IMAD R25, R25, R153, R12 ;  /* 0x000000991919a224 */ /* 0x000fe200078e020c */
[----:B------:R-:W-:Y:S01]  /*1f60*/  BSSY B1, `(.L_x_34) ;  /* 0x000000a000017945 */ /* 0x000fe20003800000 */
[----:B------:R-:W-:Y:S02]  /*1f70*/  IADD3.X R11, R15, R159, R13, P3, P4 ;  /* 0x0000009f0f0b7210 */ /* 0x000fe40001fe840d */
[C---:B------:R-:W-:Y:S01]  /*1f80*/  ISETP.LT.OR P3, PT, R0.reuse, 0x2, !P0 ;  /* 0x000000020000780c */ /* 0x040fe20004761670 */
[----:B------:R3:W-:Y:S01]  /*1f90*/  @!P2 STG.E.U8 desc[UR36][R4.64+0x1], R25 ;  /* 0x000001190400a986 */ /* 0x0007e2000c101124 */
[C---:B------:R-:W-:Y:S02]  /*1fa0*/  ISETP.LT.OR P4, PT, R0.reuse, 0x9, !P1 ;  /* 0x000000090000780c */ /* 0x040fe40004f81670 */
[----:B------:R-:W-:-:S04]  /*1fb0*/  ISETP.LT.OR P2, PT, R0, 0xa, !P1 ;  /* 0x0000000a0000780c */ /* 0x000fc80004f41670 */
[----:B------:R-:W-:Y:S09]  /*1fc0*/  @P5 BRA `(.L_x_35) ;  /* 0x00000000000c5947 */ /* 0x000ff20003800000 */
[----:B--2---:R-:W1:Y:S02]  /*1fd0*/  LDG.E.U8 R155, desc[UR36][R10.64] ;  /* 0x000000240a9b7981 */ /* 0x004e64000c1e1100 */
[----:B-1----:R-:W-:-:S05]  /*1fe0*/  PRMT R3, R155, 0x8880, RZ ;  /* 0x000088809b037816 */ /* 0x002fca00000000ff */
[----:B------:R-:W-:-:S07]  /*1ff0*/  IMAD R12, R3, R154, RZ ;  /* 0x0000009a030c7224 */ /* 0x000fce00078e02ff */
.L_x_35:
[----:B------:R-:W-:Y:S05]  /*2000*/  BSYNC B1 ;  /* 0x0000000000017941 */ /* 0x000fea0003800000 */
.L_x_34:
[----:B-1----:R-:W-:Y:S01]  /*2010*/  @!P5 IMAD R3, R26, R153, R12 ;  /* 0x000000991a03d224 */ /* 0x002fe200078e020c */
[----:B------:R-:W-:Y:S04]  /*2020*/  BSSY B1, `(.L_x_36) ;  /* 0x0000006000017945 */ /* 0x000fe80003800000 */
[----:B------:R1:W-:Y:S01]  /*2030*/  @!P5 STG.E.U8 desc[UR36][R6.64], R3 ;  /* 0x000000030600d986 */ /* 0x0003e2000c101124 */
[----:B------:R-:W-:Y:S05]  /*2040*/  @P3 BRA `(.L_x_37) ;  /* 0x00000000000c3947 */ /* 0x000fea0003800000 */
[----:B--2---:R-:W1:Y:S02]  /*2050*/  LDG.E.U8 R155, desc[UR36][R10.64+0x1] ;  /* 0x000001240a9b7981 */ /* 0x004e64000c1e1100 */
[----:B-1----:R-:W-:-:S05]  /*2060*/  PRMT R3, R155, 0x8880, RZ ;  /* 0x000088809b037816 */ /* 0x002fca00000000ff */
[----:B------:R-:W-:-:S07]  /*2070*/  IMAD R12, R3, R154, RZ ;  /* 0x0000009a030c7224 */ /* 0x000fce00078e02ff */
.L_x_37:
[----:B------:R-:W-:Y:S05]  /*2080*/  BSYNC B1 ;  /* 0x0000000000017941 */ /* 0x000fea0003800000 */
.L_x_36:
[----:B------:R-:W-:Y:S01]  /*2090*/  @!P3 IMAD R27, R27, R153, R12 ;  /* 0x000000991b1bb224 */ /* 0x000fe200078e020c */
[----:B------:R-:W-:Y:S04]  /*20a0*/  BSSY B1, `(.L_x_38) ;  /* 0x0000006000017945 */ /* 0x000fe80003800000 */
[----:B------:R4:W-:Y:S01]  /*20b0*/  @!P3 STG.E.U8 desc[UR36][R6.64+0x1], R27 ;  /* 0x0000011b0600b986 */ /* 0x0009e2000c101124 */
[----:B------:R-:W-:Y:S05]  /*20c0*/  @P4 BRA `(.L_x_39) ;  /* 0x00000000000c4947 */ /* 0x000fea0003800000 */
[----:B--2---:R-:W1:Y:S02]  /*20d0*/  LDG.E.U8 R155, desc[UR36][R8.64+0x8] ;  /* 0x00000824089b7981 */ /* 0x004e64000c1e1100 */
[----:B-1----:R-:W-:-:S05]  /*20e0*/  PRMT R3, R155, 0x8880, RZ ;  /* 0x000088809b037816 */ /* 0x002fca00000000ff */
[----:B------:R-:W-:-:S07]  /*20f0*/  IMAD R12, R3, R154, RZ ;  /* 0x0000009a030c7224 */ /* 0x000fce00078e02ff */
.L_x_39:
[----:B------:R-:W-:Y:S05]  /*2100*/  BSYNC B1 ;  /* 0x0000000000017941 */ /* 0x000fea0003800000 */
.L_x_38:
[----:B-1----:R-:W-:Y:S01]  /*2110*/  @!P4 IMAD R3, R28, R153, R12 ;  /* 0x000000991c03c224 */ /* 0x002fe200078e020c */
[----:B------:R-:W-:Y:S04]  /*2120*/  BSSY B1, `(.L_x_40) ;  /* 0x0000006000017945 */ /* 0x000fe80003800000 */
[----:B------:R1:W-:Y:S01]  /*2130*/  @!P4 STG.E.U8 desc[UR36][R4.64+0x8], R3 ;  /* 0x000008030400c986 */ /* 0x0003e2000c101124 */
[----:B------:R-:W-:Y:S05]  /*2140*/  @P2 BRA `(.L_x_41) ;  /* 0x00000000000c2947 */ /* 0x000fea0003800000 */
[----:B--2---:R-:W1:Y:S02]  /*2150*/  LDG.E.U8 R155, desc[UR36][R8.64+0x9] ;  /* 0x00000924089b7981 */ /* 0x004e64000c1e1100 */
[----:B-1----:R-:W-:-:S05]  /*2160*/  PRMT R3, R155, 0x8880, RZ ;  /* 0x000088809b037816 */ /* 0x002fca00000000ff */
[----:B------:R-:W-:-:S07]  /*2170*/  IMAD R12, R3, R154, RZ ;  /* 0x0000009a030c7224 */ /* 0x000fce00078e02ff */
.L_x_41:
[----:B------:R-:W-:Y:S05]  /*2180*/  BSYNC B1 ;  /* 0x0000000000017941 */ /* 0x000fea0003800000 */
.L_x_40:
[C---:B------:R-:W-:Y:S01]  /*2190*/  ISETP.LT.OR P4, PT, R0.reuse, 0x9, !P0 ;  /* 0x000000090000780c */ /* 0x040fe20004781670 */
[----:B------:R-:W-:Y:S01]  /*21a0*/  @!P2 IMAD R29, R29, R153, R12 ;  /* 0x000000991d1da224 */ /* 0x000fe200078e020c */
[----:B------:R-:W-:Y:S01]  /*21b0*/  BSSY B1, `(.L_x_42) ;  /* 0x0000009000017945 */ /* 0x000fe20003800000 */
[C---:B------:R-:W-:Y:S02]  /*21c0*/  ISETP.LT.OR P3, PT, R0.reuse, 0xa, !P0 ;  /* 0x0000000a0000780c */ /* 0x040fe40004761670 */
[C---:B------:R-:W-:Y:S01]  /*21d0*/  ISETP.LT.OR P5, PT, R0.reuse, 0x11, !P1 ;  /* 0x000000110000780c */ /* 0x040fe20004fa1670 */
[----:B------:R0:W-:Y:S01]  /*21e0*/  @!P2 STG.E.U8 desc[UR36][R4.64+0x9], R29 ;  /* 0x0000091d0400a986 */ /* 0x0001e2000c101124 */
[----:B------:R-:W-:-:S06]  /*21f0*/  ISETP.LT.OR P2, PT, R0, 0x12, !P1 ;  /* 0x000000120000780c */ /* 0x000fcc0004f41670 */
[----:B------:R-:W-:Y:S07]  /*2200*/  @P4 BRA `(.L_x_43) ;  /* 0x00000000000c4947 */ /* 0x000fee0003800000 */
[----:B--2---:R-:W1:Y:S02]  /*2210*/  LDG.E.U8 R155, desc[UR36][R10.64+0x8] ;  /* 0x000008240a9b7981 */ /* 0x004e64000c1e1100 */
[----:B-1----:R-:W-:-:S05]  /*2220*/  PRMT R3, R155, 0x8880, RZ ;  /* 0x000088809b037816 */ /* 0x002fca00000000ff */
[----:B------:R-:W-:-:S07]  /*2230*/  IMAD R12, R3, R154, RZ ;  /* 0x0000009a030c7224 */ /* 0x000fce00078e02ff */
.L_x_43:
[----:B------:R-:W-:Y:S05]  /*2240*/  BSYNC B1 ;  /* 0x0000000000017941 */ /* 0x000fea0003800000 */
.L_x_42:
[----:B-1----:R-:W-:Y:S01]  /*2250*/  @!P4 IMAD R3, R30, R153, R12 ;  /* 0x000000991e03c224 */ /* 0x002fe200078e020c */
[----:B------:R-:W-:Y:S04]  /*2260*/  BSSY B1, `(.L_x_44) ;  /* 0x0000006000017945 */ /* 0x000fe80003800000 */
[----:B------:R1:W-:Y:S01]  /*2270*/  @!P4 STG.E.U8 desc[UR36][R6.64+0x8], R3 ;  /* 0x000008030600c986 */ /* 0x0003e2000c101124 */
[----:B------:R-:W-:Y:S05]  /*2280*/  @P3 BRA `(.L_x_45) ;  /* 0x00000000000c3947 */ /* 0x000fea0003800000 */
[----:B--2---:R-:W1:Y:S02]  /*2290*/  LDG.E.U8 R155, desc[UR36][R10.64+0x9] ;  /* 0x000009240a9b7981 */ /* 0x004e64000c1e1100 */
[----:B-1----:R-:W-:-:S05]  /*22a0*/  PRMT R3, R155, 0x8880, RZ ;  /* 0x000088809b037816 */ /* 0x002fca00000000ff */
[----:B------:R-:W-:-:S07]  /*22b0*/  IMAD R12, R3, R154, RZ ;  /* 0x0000009a030c7224 */ /* 0x000fce00078e02ff */
.L_x_45:
[----:B------:R-:W-:Y:S05]  /*22c0*/  BSYNC B1 ;  /* 0x0000000000017941 */ /* 0x000fea0003800000 */
.L_x_44:
[----:B------:R-:W-:Y:S01]  /*22d0*/  @!P3 IMAD R31, R31, R153, R12 ;  /* 0x000000991f1fb224 */ /* 0x000fe200078e020c */
[----:B------:R-:W-:Y:S04]  /*22e0*/  BSSY B1, `(.L_x_46) ;  /* 0x0000006000017945 */ /* 0x000fe80003800000 */
[----:B------:R0:W-:Y:S01]  /*22f0*/  @!P3 STG.E.U8 desc[UR36][R6.64+0x9], R31 ;  /* 0x0000091f0600b986 */ /* 0x0001e2000c101124 */
[----:B------:R-:W-:Y:S05]  /*2300*/  @P5 BRA `(.L_x_47) ;  /* 0x00000000000c5947 */ /* 0x000fea0003800000 */
[----:B--2---:R-:W1:Y:S02]  /*2310*/  LDG.E.U8 R155, desc[UR36][R8.64+0x10] ;  /* 0x00001024089b7981 */ /* 0x004e64000c1e1100 */
[----:B-1----:R-:W-:-:S05]  /*2320*/  PRMT R3, R155, 0x8880, RZ ;  /* 0x000088809b037816 */ /* 0x002fca00000000ff */
[----:B------:R-:W-:-:S07]  /*2330*/  IMAD R12, R3, R154, RZ ;  /* 0x0000009a030c7224 */ /* 0x000fce00078e02ff */
.L_x_47:
[----:B------:R-:W-:Y:S05]  /*2340*/  BSYNC B1 ;  /* 0x0000000000017941 */ /* 0x000fea0003800000 */
.L_x_46:
[----:B-1----:R-:W-:Y:S01]  /*2350*/  @!P5 IMAD R3, R32, R153, R12 ;  /* 0x000000992003d224 */ /* 0x002fe200078e020c */
[----:B------:R-:W-:Y:S04]  /*2360*/  BSSY B1, `(.L_x_48) ;  /* 0x0000006000017945 */ /* 0x000fe80003800000 */
[----:B------:R1:W-:Y:S01]  /*2370*/  @!P5 STG.E.U8 desc[UR36][R4.64+0x10], R3 ;  /* 0x000010030400d986 */ /* 0x0003e2000c101124 */
[----:B------:R-:W-:Y:S05]  /*2380*/  @P2 BRA `(.L_x_49) ;  /* 0x00000000000c2947 */ /* 0x000fea0003800000 */
[----:B--2---:R-:W1:Y:S02]  /*2390*/  LDG.E.U8 R155, desc[UR36][R8.64+0x11] ;  /* 0x00001124089b7981 */ /* 0x004e64000c1e1100 */
[----:B-1----:R-:W-:-:S05]  /*23a0*/  PRMT R3, R155, 0x8880, RZ ;  /* 0x000088809b037816 */ /* 0x002fca00000000ff */
[----:B------:R-:W-:-:S07]  /*23b0*/  IMAD R12, R3, R154, RZ ;  /* 0x0000009a030c7224 */ /* 0x000fce00078e02ff */
.L_x_49:
[----:B------:R-:W-:Y:S05]  /*23c0*/  BSYNC B1 ;  /* 0x0000000000017941 */ /* 0x000fea0003800000 */
.L_x_48:
        /* <DEDUP_REMOVED lines=11> */
.L_x_51:
[----:B------:R-:W-:Y:S05]  /*2480*/  BSYNC B1 ;  /* 0x0000000000017941 */ /* 0x000fea0003800000 */
.L_x_50:
[----:B-1----:R-:W-:Y:S01]  /*2490*/  @!P4 IMAD R3, R34, R153, R12 ;  /* 0x000000992203c224 */ /* 0x002fe200078e020c */
[----:B------:R-:W-:Y:S04]  /*24a0*/  BSSY B1, `(.L_x_52) ;  /* 0x0000006000017945 */ /* 0x000fe80003800000 */
[----:B------:R1:W-:Y:S01]  /*24b0*/  @!P4 STG.E.U8 desc[UR36][R6.64+0x10], R3 ;  /* 0x000010030600c986 */ /* 0x0003e2000c101124 */
[----:B------:R-:W-:Y:S05]  /*24c0*/  @P3 BRA `(.L_x_53) ;  /* 0x00000000000c3947 */ /* 0x000fea0003800000 */
[----:B--2---:R-:W1:Y:S02]  /*24d0*/  LDG.E.U8 R155, desc[UR36][R10.64+0x11] ;  /* 0x000011240a9b7981 */ /* 0x004e64000c1e1100 */
[----:B-1----:R-:W-:-:S05]  /*24e0*/  PRMT R3, R155, 0x8880, RZ ;  /* 0x000088809b037816 */ /* 0x002fca00000000ff */
[----:B------:R-:W-:-:S07]  /*24f0*/  IMAD R12, R3, R154, RZ ;  /* 0x0000009a030c7224 */ /* 0x000fce00078e02ff */
.L_x_53:
[----:B------:R-:W-:Y:S05]  /*2500*/  BSYNC B1 ;  /* 0x0000000000017941 */ /* 0x000fea0003800000 */
.L_x_52:
[----:B------:R-:W-:Y:S01]  /*2510*/  @!P3 IMAD R35, R35, R153, R12 ;  /* 0x000000992323b224 */ /* 0x000fe200078e020c */
[----:B------:R-:W-:Y:S04]  /*2520*/  BSSY B1, `(.L_x_54) ;  /* 0x0000006000017945 */ /* 0x000fe80003800000 */
[----:B------:R0:W-:Y:S01]  /*2530*/  @!P3 STG.E.U8 desc[UR36][R6.64+0x11], R35 ;  /* 0x000011230600b986 */ /* 0x0001e2000c101124 */
[----:B------:R-:W-:Y:S05]  /*2540*/  @P5 BRA `(.L_x_55) ;  /* 0x00000000000c5947 */ /* 0x000fea0003800000 */
[----:B--2---:R-:W1:Y:S02]  /*2550*/  LDG.E.U8 R155, desc[UR36][R8.64+0x18] ;  /* 0x00001824089b7981 */ /* 0x004e64000c1e1100 */
[----:B-1----:R-:W-:-:S05]  /*2560*/  PRMT R3, R155, 0x8880, RZ ;  /* 0x000088809b037816 */ /* 0x002fca00000000ff */
[----:B------:R-:W-:-:S07]  /*2570*/  IMAD R12, R3, R154, RZ ;  /* 0x0000009a030c7224 */ /* 0x000fce00078e02ff */
.L_x_55:
[----:B------:R-:W-:Y:S05]  /*2580*/  BSYNC B1 ;  /* 0x0000000000017941 */ /* 0x000fea0003800000 */
.L_x_54:
[----:B-1----:R-:W-:Y:S01]  /*2590*/  @!P5 IMAD R3, R36, R153, R12 ;  /* 0x000000992403d224 */ /* 0x002fe200078e020c */
[----:B------:R-:W-:Y:S04]  /*25a0*/  BSSY B1, `(.L_x_56) ;  /* 0x0000006000017945 */ /* 0x000fe80003800000 */
[----:B------:R1:W-:Y:S01]  /*25b0*/  @!P5 STG.E.U8 desc[UR36][R4.64+0x18], R3 ;  /* 0x000018030400d986 */ /* 0x0003e2000c101124 */
[----:B------:R-:W-:Y:S05]  /*25c0*/  @P2 BRA `(.L_x_57) ;  /* 0x00000000000c2947 */ /* 0x000fea0003800000 */
[----:B--2---:R-:W1:Y:S02]  /*25d0*/  LDG.E.U8 R155, desc[UR36][R8.64+0x19] ;  /* 0x00001924089b7981 */ /* 0x004e64000c1e1100 */
[----:B-1----:R-:W-:-:S05]  /*25e0*/  PRMT R3, R155, 0x8880, RZ ;  /* 0x000088809b037816 */ /* 0x002fca00000000ff */
[----:B------:R-:W-:-:S07]  /*25f0*/  IMAD R12, R3, R154, RZ ;  /* 0x0000009a030c7224 */ /* 0x000fce00078e02ff */
.L_x_57:
[----:B------:R-:W-:Y:S05]  /*2600*/  BSYNC B1 ;  /* 0x0000000000017941 */ /* 0x000fea0003800000 */
.L_x_56:
        /* <DEDUP_REMOVED lines=11> */
.L_x_59:
[----:B------:R-:W-:Y:S05]  /*26c0*/  BSYNC B1 ;  /* 0x0000000000017941 */ /* 0x000fea0003800000 */
.L_x_58:
[----:B-1----:R-:W-:Y:S01]  /*26d0*/  @!P4 IMAD R3, R38, R153, R12 ;  /* 0x000000992603c224 */ /* 0x002fe200078e020c */
[----:B------:R-:W-:Y:S04]  /*26e0*/  BSSY B1, `(.L_x_60) ;  /* 0x0000006000017945 */ /* 0x000fe80003800000 */
[----:B------:R1:W-:Y:S01]  /*26f0*/  @!P4 STG.E.U8 desc[UR36][R6.64+0x18], R3 ;  /* 0x000018030600c986 */ /* 0x0003e2000c101124 */
[----:B------:R-:W-:Y:S05]  /*2700*/  @P3 BRA `(.L_x_61) ;  /* 0x00000000000c3947 */ /* 0x000fea0003800000 */
[----:B--2---:R-:W1:Y:S02]  /*2710*/  LDG.E.U8 R155, desc[UR36][R10.64+0x19] ;  /* 0x000019240a9b7981 */ /* 0x004e64000c1e1100 */
[----:B-1----:R-:W-:-:S05]  /*2720*/  PRMT R3, R155, 0x8880, RZ ;  /* 0x000088809b037816 */ /* 0x002fca00000000ff */
[----:B------:R-:W-:-:S07]  /*2730*/  IMAD R12, R3, R154, RZ ;  /* 0x0000009a030c7224 */ /* 0x000fce00078e02ff */
.L_x_61:
[----:B------:R-:W-:Y:S05]  /*2740*/  BSYNC B1 ;  /* 0x0000000000017941 */ /* 0x000fea0003800000 */
.L_x_60:
[----:B------:R-:W-:Y:S01]  /*2750*/  @!P3 IMAD R39, R39, R153, R12 ;  /* 0x000000992727b224 */ /* 0x000fe200078e020c */
[----:B------:R-:W-:Y:S04]  /*2760*/  BSSY B1, `(.L_x_62) ;  /* 0x0000006000017945 */ /* 0x000fe80003800000 */
[----:B------:R0:W-:Y:S01]  /*2770*/  @!P3 STG.E.U8 desc[UR36][R6.64+0x19], R39 ;  /* 0x000019270600b986 */ /* 0x0001e2000c101124 */
[----:B------:R-:W-:Y:S05]  /*2780*/  @P5 BRA `(.L_x_63) ;  /* 0x00000000000c5947 */ /* 0x000fea0003800000 */
[----:B--2---:R-:W1:Y:S02]  /*2790*/  LDG.E.U8 R155, desc[UR36][R8.64+0x20] ;  /* 0x00002024089b7981 */ /* 0x004e64000c1e1100 */
[----:B-1----:R-:W-:-:S05]  /*27a0*/  PRMT R3, R155, 0x8880, RZ ;  /* 0x000088809b037816 */ /* 0x002fca00000000ff */
[----:B------:R-:W-:-:S07]  /*27b0*/  IMAD R12, R3, R154, RZ ;  /* 0x0000009a030c7224 */ /* 0x000fce00078e02ff */
.L_x_63:
[----:B------:R-:W-:Y:S05]  /*27c0*/  BSYNC B1 ;  /* 0x0000000000017941 */ /* 0x000fea0003800000 */
.L_x_62:
[----:B-1----:R-:W-:Y:S01]  /*27d0*/  @!P5 IMAD R3, R40, R153, R12 ;  /* 0x000000992803d224 */ /* 0x002fe200078e020c */
[----:B------:R-:W-:Y:S04]  /*27e0*/  BSSY B1, `(.L_x_64) ;  /* 0x0000006000017945 */ /* 0x000fe80003800000 */
[----:B------:R1:W-:Y:S01]  /*27f0*/  @!P5 STG.E.U8 desc[UR36][R4.64+0x20], R3 ;  /* 0x000020030400d986 */ /* 0x0003e2000c101124 */
[----:B------:R-:W-:Y:S05]  /*2800*/  @P2 BRA `(.L_x_65) ;  /* 0x00000000000c2947 */ /* 0x000fea0003800000 */
[----:B--2---:R-:W1:Y:S02]  /*2810*/  LDG.E.U8 R155, desc[UR36][R8.64+0x21] ;  /* 0x00002124089b7981 */ /* 0x004e64000c1e1100 */
[----:B-1----:R-:W-:-:S05]  /*2820*/  PRMT R3, R155, 0x8880, RZ ;  /* 0x000088809b037816 */ /* 0x002fca00000000ff */
[----:B------:R-:W-:-:S07]  /*2830*/  IMAD R12, R3, R154, RZ ;  /* 0x0000009a030c7224 */ /* 0x000fce00078e02ff */
.L_x_65:
[----:B------:R-:W-:Y:S05]  /*2840*/  BSYNC B1 ;  /* 0x0000000000017941 */ /* 0x000fea0003800000 */
.L_x_64:
        /* <DEDUP_REMOVED lines=11> */
.L_x_67:
[----:B------:R-:W-:Y:S05]  /*2900*/  BSYNC B1 ;  /* 0x0000000000017941 */ /* 0x000fea0003800000 */
.L_x_66:
[----:B-1----:R-:W-:Y:S01]  /*2910*/  @!P4 IMAD R3, R42, R153, R12 ;  /* 0x000000992a03c224 */ /* 0x002fe200078e020c */
[----:B------:R-:W-:Y:S04]  /*2920*/  BSSY B1, `(.L_x_68) ;  /* 0x0000006000017945 */ /* 0x000fe80003800000 */
[----:B------:R1:W-:Y:S01]  /*2930*/  @!P4 STG.E.U8 desc[UR36][R6.64+0x20], R3 ;  /* 0x000020030600c986 */ /* 0x0003e2000c101124 */
[----:B------:R-:W-:Y:S05]  /*2940*/  @P3 BRA `(.L_x_69) ;  /* 0x00000000000c3947 */ /* 0x000fea0003800000 */
[----:B--2---:R-:W1:Y:S02]  /*2950*/  LDG.E.U8 R155, desc[UR36][R10.64+0x21] ;  /* 0x000021240a9b7981 */ /* 0x004e64000c1e1100 */
[----:B-1----:R-:W-:-:S05]  /*2960*/  PRMT R3, R155, 0x8880, RZ ;  /* 0x000088809b037816 */ /* 0x002fca00000000ff */
[----:B------:R-:W-:-:S07]  /*2970*/  IMAD R12, R3, R154, RZ ;  /* 0x0000009a030c7224 */ /* 0x000fce00078e02ff */
.L_x_69:
[----:B------:R-:W-:Y:S05]  /*2980*/  BSYNC B1 ;  /* 0x0000000000017941 */ /* 0x000fea0003800000 */
.L_x_68:
[----:B------:R-:W-:Y:S01]  /*2990*/  @!P3 IMAD R43, R43, R153, R12 ;  /* 0x000000992b2bb224 */ /* 0x000fe200078e020c */
[----:B------:R-:W-:Y:S04]  /*29a0*/  BSSY B1, `(.L_x_70) ;  /* 0x0000006000017945 */ /* 0x000fe80003800000 */
[----:B------:R0:W-:Y:S01]  /*29b0*/  @!P3 STG.E.U8 desc[UR36][R6.64+0x21], R43 ;  /* 0x0000212b0600b986 */ /* 0x0001e2000c101124 */
[----:B------:R-:W-:Y:S05]  /*29c0*/  @P5 BRA `(.L_x_71) ;  /* 0x00000000000c5947 */ /* 0x000fea0003800000 */
[----:B--2---:R-:W1:Y:S02]  /*29d0*/  LDG.E.U8 R155, desc[UR36][R8.64+0x28] ;  /* 0x00002824089b7981 */ /* 0x004e64000c1e1100 */
[----:B-1----:R-:W-:-:S05]  /*29e0*/  PRMT R3, R155, 0x8880, RZ ;  /* 0x000088809b037816 */ /* 0x002fca00000000ff */
[----:B------:R-:W-:-:S07]  /*29f0*/  IMAD R12, R3, R154, RZ ;  /* 0x0000009a030c7224 */ /* 0x000fce00078e02ff */
.L_x_71:
[----:B------:R-:W-:Y:S05]  /*2a00*/  BSYNC B1 ;  /* 0x0000000000017941 */ /* 0x000fea0003800000 */
.L_x_70:
[----:B-1----:R-:W-:Y:S01]  /*2a10*/  @!P5 IMAD R3, R44, R153, R12 ;  /* 0x000000992c03d224 */ /* 0x002fe200078e020c */
[----:B------:R-:W-:Y:S04]  /*2a20*/  BSSY B1, `(.L_x_72) ;  /* 0x0000006000017945 */ /* 0x000fe80003800000 */
[----:B------:R1:W-:Y:S01]  /*2a30*/  @!P5 STG.E.U8 desc[UR36][R4.64+0x28], R3 ;  /* 0x000028030400d986 */ /* 0x0003e2000c101124 */
[----:B------:R-:W-:Y:S05]  /*2a40*/  @P2 BRA `(.L_x_73) ;  /* 0x00000000000c2947 */ /* 0x000fea0003800000 */
[----:B--2---:R-:W1:Y:S02]  /*2a50*/  LDG.E.U8 R155, desc[UR36][R8.64+0x29] ;  /* 0x00002924089b7981 */ /* 0x004e64000c1e1100 */
[----:B-1----:R-:W-:-:S05]  /*2a60*/  PRMT R3, R155, 0x8880, RZ ;  /* 0x000088809b037816 */ /* 0x002fca00000000ff */
[----:B------:R-:W-:-:S07]  /*2a70*/  IMAD R12, R3, R154, RZ ;  /* 0x0000009a030c7224 */ /* 0x000fce00078e02ff */
.L_x_73:
[----:B------:R-:W-:Y:S05]  /*2a80*/  BSYNC B1 ;  /* 0x0000000000017941 */ /* 0x000fea0003800000 */
.L_x_72:
        /* <DEDUP_REMOVED lines=11> */
.L_x_75:
[----:B------:R-:W-:Y:S05]  /*2b40*/  BSYNC B1 ;  /* 0x0000000000017941 */ /* 0x000fea0003800000 */
.L_x_74:
[----:B-1----:R-:W-:Y:S01]  /*2b50*/  @!P4 IMAD R3, R46, R153, R12 ;  /* 0x000000992e03c224 */ /* 0x002fe200078e020c */
[----:B------:R-:W-:Y:S04]  /*2b60*/  BSSY B1, `(.L_x_76) ;  /* 0x0000006000017945 */ /* 0x000fe80003800000 */
[----:B------:R1:W-:Y:S01]  /*2b70*/  @!P4 STG.E.U8 desc[UR36][R6.64+0x28], R3 ;  /* 0x000028030600c986 */ /* 0x0003e2000c101124 */
[----:B------:R-:W-:Y:S05]  /*2b80*/  @P3 BRA `(.L_x_77) ;  /* 0x00000000000c3947 */ /* 0x000fea0003800000 */
[----:B--2---:R-:W1:Y:S02]  /*2b90*/  LDG.E.U8 R155, desc[UR36][R10.64+0x29] ;  /* 0x000029240a9b7981 */ /* 0x004e64000c1e1100 */
[----:B-1----:R-:W-:-:S05]  /*2ba0*/  PRMT R3, R155, 0x8880, RZ ;  /* 0x000088809b037816 */ /* 0x002fca00000000ff */
[----:B------:R-:W-:-:S07]  /*2bb0*/  IMAD R12, R3, R154, RZ ;  /* 0x0000009a030c7224 */ /* 0x000fce00078e02ff */
.L_x_77:
[----:B------:R-:W-:Y:S05]  /*2bc0*/  BSYNC B1 ;  /* 0x0000000000017941 */ /* 0x000fea0003800000 */
.L_x_76:
[----:B------:R-:W-:Y:S01]  /*2bd0*/  @!P3 IMAD R47, R47, R153, R12 ;  /* 0x000000992f2fb224 */ /* 0x000fe200078e020c */
[----:B------:R-:W-:Y:S04]  /*2be0*/  BSSY B1, `(.L_x_78) ;  /* 0x0000006000017945 */ /* 0x000fe80003800000 */
[----:B------:R0:W-:Y:S01]  /*2bf0*/  @!P3 STG.E.U8 desc[UR36][R6.64+0x29], R47 ;  /* 0x0000292f0600b986 */ /* 0x0001e2000c101124 */
[----:B------:R-:W-:Y:S05]  /*2c00*/  @P5 BRA `(.L_x_79) ;  /* 0x00000000000c5947 */ /* 0x000fea0003800000 */
[----:B--2---:R-:W1:Y:S02]  /*2c10*/  LDG.E.U8 R155, desc[UR36][R8.64+0x30] ;  /* 0x00003024089b7981 */ /* 0x004e64000c1e1100 */
[----:B-1----:R-:W-:-:S05]  /*2c20*/  PRMT R3, R155, 0x8880, RZ ;  /* 0x000088809b037816 */ /* 0x002fca00000000ff */
[----:B------:R-:W-:-:S07]  /*2c30*/  IMAD R12, R3, R154, RZ ;  /* 0x0000009a030c7224 */ /* 0x000fce00078e02ff */
.L_x_79:
[----:B------:R-:W-:Y:S05]  /*2c40*/  BSYNC B1 ;  /* 0x0000000000017941 */ /* 0x000fea0003800000 */
.L_x_78:
[----:B-1----:R-:W-:Y:S01]  /*2c50*/  @!P5 IMAD R3, R48, R153, R12 ;  /* 0x000000993003d224 */ /* 0x002fe200078e020c */
[----:B------:R-:W-:Y:S04]  /*2c60*/  BSSY B1, `(.L_x_80) ;  /* 0x0000006000017945 */ /* 0x000fe80003800000 */
[----:B------:R1:W-:Y:S01]  /*2c70*/  @!P5 STG.E.U8 desc[UR36][R4.64+0x30], R3 ;  /* 0x000030030400d986 */ /* 0x0003e2000c101124 */
[----:B------:R-:W-:Y:S05]  /*2c80*/  @P2 BRA `(.L_x_81) ;  /* 0x00000000000c2947 */ /* 0x000fea0003800000 */
[----:B--2---:R-:W1:Y:S02]  /*2c90*/  LDG.E.U8 R155, desc[UR36][R8.64+0x31] ;  /* 0x00003124089b7981 */ /* 0x004e64000c1e1100 */
[----:B-1----:R-:W-:-:S05]  /*2ca0*/  PRMT R3, R155, 0x8880, RZ ;  /* 0x000088809b037816 */ /* 0x002fca00000000ff */
[----:B------:R-:W-:-:S07]  /*2cb0*/  IMAD R12, R3, R154, RZ ;  /* 0x0000009a030c7224 */ /* 0x000fce00078e02ff */
.L_x_81:
[----:B------:R-:W-:Y:S05]  /*2cc0*/  BSYNC B1 ;  /* 0x0000000000017941 */ /* 0x000fea0003800000 */
.L_x_80:
        /* <DEDUP_REMOVED lines=11> */
.L_x_83:
[----:B------:R-:W-:Y:S05]  /*2d80*/  BSYNC B1 ;  /* 0x0000000000017941 */ /* 0x000fea0003800000 */
.L_x_82:
[----:B-1----:R-:W-:Y:S01]  /*2d90*/  @!P4 IMAD R3, R50, R153, R12 ;  /* 0x000000993203c224 */ /* 0x002fe200078e020c */
[----:B------:R-:W-:Y:S04]  /*2da0*/  BSSY B1, `(.L_x_84) ;  /* 0x0000006000017945 */ /* 0x000fe80003800000 */
[----:B------:R1:W-:Y:S01]  /*2db0*/  @!P4 STG.E.U8 desc[UR36][R6.64+0x30], R3 ;  /* 0x000030030600c986 */ /* 0x0003e2000c101124 */
[----:B------:R-:W-:Y:S05]  /*2dc0*/  @P3 BRA `(.L_x_85) ;  /* 0x00000000000c3947 */ /* 0x000fea0003800000 */
[----:B--2---:R-:W1:Y:S02]  /*2dd0*/  LDG.E.U8 R155, desc[UR36][R10.64+0x31] ;  /* 0x000031240a9b7981 */ /* 0x004e64000c1e1100 */
[----:B-1----:R-:W-:-:S05]  /*2de0*/  PRMT R3, R155, 0x8880, RZ ;  /* 0x000088809b037816 */ /* 0x002fca00000000ff */
[----:B------:R-:W-:-:S07]  /*2df0*/  IMAD R12, R3, R154, RZ ;  /* 0x0000009a030c7224 */ /* 0x000fce00078e02ff */
.L_x_85:
[----:B------:R-:W-:Y:S05]  /*2e00*/  BSYNC B1 ;  /* 0x0000000000017941 */ /* 0x000fea0003800000 */
.L_x_84:
[----:B------:R-:W-:Y:S01]  /*2e10*/  @!P3 IMAD R51, R51, R153, R12 ;  /* 0x000000993333b224 */ /* 0x000fe200078e020c */
[----:B------:R-:W-:Y:S04]  /*2e20*/  BSSY B1, `(.L_x_86) ;  /* 0x0000006000017945 */ /* 0x000fe80003800000 */
[----:B------:R0:W-:Y:S01]  /*2e30*/  @!P3 STG.E.U8 desc[UR36][R6.64+0x31], R51 ;  /* 0x000031330600b986 */ /* 0x0001e2000c101124 */
[----:B------:R-:W-:Y:S05]  /*2e40*/  @P5 BRA `(.L_x_87) ;  /* 0x00000000000c5947 */ /* 0x000fea0003800000 */
[----:B--2---:R-:W1:Y:S02]  /*2e50*/  LDG.E.U8 R155, desc[UR36][R8.64+0x38] ;  /* 0x00003824089b7981 */ /* 0x004e64000c1e1100 */
[----:B-1----:R-:W-:-:S05]  /*2e60*/  PRMT R3, R155, 0x8880, RZ ;  /* 0x000088809b037816 */ /* 0x002fca00000000ff */
[----:B------:R-:W-:-:S07]  /*2e70*/  IMAD R12, R3, R154, RZ ;  /* 0x0000009a030c7224 */ /* 0x000fce00078e02ff */
.L_x_87:
[----:B------:R-:W-:Y:S05]  /*2e80*/  BSYNC B1 ;  /* 0x0000000000017941 */ /* 0x000fea0003800000 */
.L_x_86:
[----:B-1----:R-:W-:Y:S01]  /*2e90*/  @!P5 IMAD R3, R52, R153, R12 ;  /* 0x000000993403d224 */ /* 0x002fe200078e020c */
[----:B------:R-:W-:Y:S04]  /*2ea0*/  BSSY B1, `(.L_x_88) ;  /* 0x0000006000017945 */ /* 0x000fe80003800000 */
[----:B------:R1:W-:Y:S01]  /*2eb0*/  @!P5 STG.E.U8 desc[UR36][R4.64+0x38], R3 ;  /* 0x000038030400d986 */ /* 0x0003e2000c101124 */
[----:B------:R-:W-:Y:S05]  /*2ec0*/  @P2 BRA `(.L_x_89) ;  /* 0x00000000000c2947 */ /* 0x000fea0003800000 */
[----:B--2---:R-:W1:Y:S02]  /*2ed0*/  LDG.E.U8 R155, desc[UR36][R8.64+0x39] ;  /* 0x00003924089b7981 */ /* 0x004e64000c1e1100 */
[----:B-1----:R-:W-:-:S05]  /*2ee0*/  PRMT R3, R155, 0x8880, RZ ;  /* 0x000088809b037816 */ /* 0x002fca00000000ff */
[----:B------:R-:W-:-:S07]  /*2ef0*/  IMAD R12, R3, R154, RZ ;  /* 0x0000009a030c7224 */ /* 0x000fce00078e02ff */
.L_x_89:
[----:B------:R-:W-:Y:S05]  /*2f00*/  BSYNC B1 ;  /* 0x0000000000017941 */ /* 0x000fea0003800000 */
.L_x_88:
        /* <DEDUP_REMOVED lines=11> */
.L_x_91:
[----:B------:R-:W-:Y:S05]  /*2fc0*/  BSYNC B1 ;  /* 0x0000000000017941 */ /* 0x000fea0003800000 */
.L_x_90:
[----:B-1----:R-:W-:Y:S01]  /*2fd0*/  @!P4 IMAD R3, R54, R153, R12 ;  /* 0x000000993603c224 */ /* 0x002fe200078e020c */
[----:B------:R-:W-:Y:S04]  /*2fe0*/  BSSY B1, `(.L_x_92) ;  /* 0x0000006000017945 */ /* 0x000fe80003800000 */
[----:B------:R1:W-:Y:S01]  /*2ff0*/  @!P4 STG.E.U8 desc[UR36][R6.64+0x38], R3 ;  /* 0x000038030600c986 */ /* 0x0003e2000c101124 */
[----:B------:R-:W-:Y:S05]  /*3000*/  @P3 BRA `(.L_x_93) ;  /* 0x00000000000c3947 */ /* 0x000fea0003800000 */
[----:B--2---:R-:W1:Y:S02]  /*3010*/  LDG.E.U8 R155, desc[UR36][R10.64+0x39] ;  /* 0x000039240a9b7981 */ /* 0x004e64000c1e1100 */
[----:B-1----:R-:W-:-:S05]  /*3020*/  PRMT R3, R155, 0x8880, RZ ;  /* 0x000088809b037816 */ /* 0x002fca00000000ff */
[----:B------:R-:W-:-:S07]  /*3030*/  IMAD R12, R3, R154, RZ ;  /* 0x0000009a030c7224 */ /* 0x000fce00078e02ff */
.L_x_93:
[----:B------:R-:W-:Y:S05]  /*3040*/  BSYNC B1 ;  /* 0x0000000000017941 */ /* 0x000fea0003800000 */
.L_x_92:
[----:B------:R-:W-:Y:S01]  /*3050*/  @!P3 IMAD R55, R55, R153, R12 ;  /* 0x000000993737b224 */ /* 0x000fe200078e020c */
[----:B------:R-:W-:Y:S04]  /*3060*/  BSSY B1, `(.L_x_94) ;  /* 0x0000006000017945 */ /* 0x000fe80003800000 */
[----:B------:R0:W-:Y:S01]  /*3070*/  @!P3 STG.E.U8 desc[UR36][R6.64+0x39], R55 ;  /* 0x000039370600b986 */ /* 0x0001e2000c101124 */
[----:B------:R-:W-:Y:S05]  /*3080*/  @P5 BRA `(.L_x_95) ;  /* 0x00000000000c5947 */ /* 0x000fea0003800000 */
[----:B--2---:R-:W1:Y:S02]  /*3090*/  LDG.E.U8 R155, desc[UR36][R8.64+0x40] ;  /* 0x00004024089b7981 */ /* 0x004e64000c1e1100 */
[----:B-1----:R-:W-:-:S05]  /*30a0*/  PRMT R3, R155, 0x8880, RZ ;  /* 0x000088809b037816 */ /* 0x002fca00000000ff */
[----:B------:R-:W-:-:S07]  /*30b0*/  IMAD R12, R3, R154, RZ ;  /* 0x0000009a030c7224 */ /* 0x000fce00078e02ff */
.L_x_95:
[----:B------:R-:W-:Y:S05]  /*30c0*/  BSYNC B1 ;  /* 0x0000000000017941 */ /* 0x000fea0003800000 */
.L_x_94:
[----:B-1----:R-:W-:Y:S01]  /*30d0*/  @!P5 IMAD R3, R56, R153, R12 ;  /* 0x000000993803d224 */ /* 0x002fe200078e020c */
[----:B------:R-:W-:Y:S04]  /*30e0*/  BSSY B1, `(.L_x_96) ;  /* 0x0000006000017945 */ /* 0x000fe80003800000 */
[----:B------:R1:W-:Y:S01]  /*30f0*/  @!P5 STG.E.U8 desc[UR36][R4.64+0x40], R3 ;  /* 0x000040030400d986 */ /* 0x0003e2000c101124 */
[----:B------:R-:W-:Y:S05]  /*3100*/  @P2 BRA `(.L_x_97) ;  /* 0x00000000000c2947 */ /* 0x000fea0003800000 */
[----:B--2---:R-:W1:Y:S02]  /*3110*/  LDG.E.U8 R155, desc[UR36][R8.64+0x41] ;  /* 0x00004124089b7981 */ /* 0x004e64000c1e1100 */
[----:B-1----:R-:W-:-:S05]  /*3120*/  PRMT R3, R155, 0x8880, RZ ;  /* 0x000088809b037816 */ /* 0x002fca00000000ff */
[----:B------:R-:W-:-:S07]  /*3130*/  IMAD R12, R3, R154, RZ ;  /* 0x0000009a030c7224 */ /* 0x000fce00078e02ff */
.L_x_97:
[----:B------:R-:W-:Y:S05]  /*3140*/  BSYNC B1 ;  /* 0x0000000000017941 */ /* 0x000fea0003800000 */
.L_x_96:
        /* <DEDUP_REMOVED lines=11> */
.L_x_99:
[----:B------:R-:W-:Y:S05]  /*3200*/  BSYNC B1 ;  /* 0x0000000000017941 */ /* 0x000fea0003800000 */
.L_x_98:
[----:B-1----:R-:W-:Y:S01]  /*3210*/  @!P4 IMAD R3, R58, R153, R12 ;  /* 0x000000993a03c224 */ /* 0x002fe200078e020c */
[----:B------:R-:W-:Y:S04]  /*3220*/  BSSY B1, `(.L_x_100) ;  /* 0x0000006000017945 */ /* 0x000fe80003800000 */
[----:B------:R1:W-:Y:S01]  /*3230*/  @!P4 STG.E.U8 desc[UR36][R6.64+0x40], R3 ;  /* 0x000040030600c986 */ /* 0x0003e2000c101124 */
[----:B------:R-:W-:Y:S05]  /*3240*/  @P3 BRA `(.L_x_101) ;  /* 0x00000000000c3947 */ /* 0x000fea0003800000 */
[----:B--2---:R-:W1:Y:S02]  /*3250*/  LDG.E.U8 R155, desc[UR36][R10.64+0x41] ;  /* 0x000041240a9b7981 */ /* 0x004e64000c1e1100 */
[----:B-1----:R-:W-:-:S05]  /*3260*/  PRMT R3, R155, 0x8880, RZ ;  /* 0x000088809b037816 */ /* 0x002fca00000000ff */
[----:B------:R-:W-:-:S07]  /*3270*/  IMAD R12, R3, R154, RZ ;  /* 0x0000009a030c7224 */ /* 0x000fce00078e02ff */
.L_x_101:
[----:B------:R-:W-:Y:S05]  /*3280*/  BSYNC B1 ;  /* 0x0000000000017941 */ /* 0x000fea0003800000 */
.L_x_100:
[----:B------:R-:W-:Y:S01]  /*3290*/  @!P3 IMAD R59, R59, R153, R12 ;  /* 0x000000993b3bb224 */ /* 0x000fe200078e020c */
[----:B------:R-:W-:Y:S04]  /*32a0*/  BSSY B1, `(.L_x_102) ;  /* 0x0000006000017945 */ /* 0x000fe80003800000 */
[----:B------:R0:W-:Y:S01]  /*32b0*/  @!P3 STG.E.U8 desc[UR36][R6.64+0x41], R59 ;  /* 0x0000413b0600b986 */ /* 0x0001e2000c101124 */
[----:B------:R-:W-:Y:S05]  /*32c0*/  @P5 BRA `(.L_x_103) ;  /* 0x00000000000c5947 */ /* 0x000fea0003800000 */
[----:B--2---:R-:W1:Y:S02]  /*32d0*/  LDG.E.U8 R155, desc[UR36][R8.64+0x48] ;  /* 0x00004824089b7981 */ /* 0x004e64000c1e1100 */
[----:B-1----:R-:W-:-:S05]  /*32e0*/  PRMT R3, R155, 0x8880, RZ ;  /* 0x000088809b037816 */ /* 0x002fca00000000ff */
[----:B------:R-:W-:-:S07]  /*32f0*/  IMAD R12, R3, R154, RZ ;  /* 0x0000009a030c7224 */ /* 0x000fce00078e02ff */
.L_x_103:
[----:B------:R-:W-:Y:S05]  /*3300*/  BSYNC B1 ;  /* 0x0000000000017941 */ /* 0x000fea0003800000 */
.L_x_102:
[----:B-1----:R-:W-:Y:S01]  /*3310*/  @!P5 IMAD R3, R60, R153, R12 ;  /* 0x000000993c03d224 */ /* 0x002fe200078e020c */
[----:B------:R-:W-:Y:S04]  /*3320*/  BSSY B1, `(.L_x_104) ;  /* 0x0000006000017945 */ /* 0x000fe80003800000 */
[----:B------:R1:W-:Y:S01]  /*3330*/  @!P5 STG.E.U8 desc[UR36][R4.64+0x48], R3 ;  /* 0x000048030400d986 */ /* 0x0003e2000c101124 */
[----:B------:R-:W-:Y:S05]  /*3340*/  @P2 BRA `(.L_x_105) ;  /* 0x00000000000c2947 */ /* 0x000fea0003800000 */
[----:B--2---:R-:W1:Y:S02]  /*3350*/  LDG.E.U8 R155, desc[UR36][R8.64+0x49] ;  /* 0x00004924089b7981 */ /* 0x004e64000c1e1100 */
[----:B-1----:R-:W-:-:S05]  /*3360*/  PRMT R3, R155, 0x8880, RZ ;  /* 0x000088809b037816 */ /* 0x002fca00000000ff */
[----:B------:R-:W-:-:S07]  /*3370*/  IMAD R12, R3, R154, RZ ;  /* 0x0000009a030c7224 */ /* 0x000fce00078e02ff */
.L_x_105:
[----:B------:R-:W-:Y:S05]  /*3380*/  BSYNC B1 ;  /* 0x0000000000017941 */ /* 0x000fea0003800000 */
.L_x_104:
        /* <DEDUP_REMOVED lines=11> */
.L_x_107:
[----:B------:R-:W-:Y:S05]  /*3440*/  BSYNC B1 ;  /* 0x0000000000017941 */ /* 0x000fea0003800000 */
.L_x_106:
[----:B-1----:R-:W-:Y:S01]  /*3450*/  @!P4 IMAD R3, R62, R153, R12 ;  /* 0x000000993e03c224 */ /* 0x002fe200078e020c */
[----:B------:R-:W-:Y:S04]  /*3460*/  BSSY B1, `(.L_x_108) ;  /* 0x0000006000017945 */ /* 0x000fe80003800000 */
[----:B------:R1:W-:Y:S01]  /*3470*/  @!P4 STG.E.U8 desc[UR36][R6.64+0x48], R3 ;  /* 0x000048030600c986 */ /* 0x0003e2000c101124 */
[----:B------:R-:W-:Y:S05]  /*3480*/  @P3 BRA `(.L_x_109) ;  /* 0x00000000000c3947 */ /* 0x000fea0003800000 */
[----:B--2---:R-:W1:Y:S02]  /*3490*/  LDG.E.U8 R155, desc[UR36][R10.64+0x49] ;  /* 0x000049240a9b7981 */ /* 0x004e64000c1e1100 */
[----:B-1----:R-:W-:-:S05]  /*34a0*/  PRMT R3, R155, 0x8880, RZ ;  /* 0x000088809b037816 */ /* 0x002fca00000000ff */
[----:B------:R-:W-:-:S07]  /*34b0*/  IMAD R12, R3, R154, RZ ;  /* 0x0000009a030c7224 */ /* 0x000fce00078e02ff */
.L_x_109:
[----:B------:R-:W-:Y:S05]  /*34c0*/  BSYNC B1 ;  /* 0x0000000000017941 */ /* 0x000fea0003800000 */
.L_x_108:
[----:B------:R-:W-:Y:S01]  /*34d0*/  @!P3 IMAD R63, R63, R153, R12 ;  /* 0x000000993f3fb224 */ /* 0x000fe200078e020c */
[----:B------:R-:W-:Y:S04]  /*34e0*/  BSSY B1, `(.L_x_110) ;  /* 0x0000006000017945 */ /* 0x000fe80003800000 */
[----:B------:R0:W-:Y:S01]  /*34f0*/  @!P3 STG.E.U8 desc[UR36][R6.64+0x49], R63 ;  /* 0x0000493f0600b986 */ /* 0x0001e2000c101124 */
[----:B------:R-:W-:Y:S05]  /*3500*/  @P5 BRA `(.L_x_111) ;  /* 0x00000000000c5947 */ /* 0x000fea0003800000 */
[----:B--2---:R-:W1:Y:S02]  /*3510*/  LDG.E.U8 R155, desc[UR36][R8.64+0x50] ;  /* 0x00005024089b7981 */ /* 0x004e64000c1e1100 */
[----:B-1----:R-:W-:-:S05]  /*3520*/  PRMT R3, R155, 0x8880, RZ ;  /* 0x000088809b037816 */ /* 0x002fca00000000ff */
[----:B------:R-:W-:-:S07]  /*3530*/  IMAD R12, R3, R154, RZ ;  /* 0x0000009a030c7224 */ /* 0x000fce00078e02ff */
.L_x_111:
[----:B------:R-:W-:Y:S05]  /*3540*/  BSYNC B1 ;  /* 0x0000000000017941 */ /* 0x000fea0003800000 */
.L_x_110:
[----:B-1----:R-:W-:Y:S01]  /*3550*/  @!P5 IMAD R3, R64, R153, R12 ;  /* 0x000000994003d224 */ /* 0x002fe200078e020c */
[----:B------:R-:W-:Y:S04]  /*3560*/  BSSY B1, `(.L_x_112) ;  /* 0x0000006000017945 */ /* 0x000fe80003800000 */
[----:B------:R1:W-:Y:S01]  /*3570*/  @!P5 STG.E.U8 desc[UR36][R4.64+0x50], R3 ;  /* 0x000050030400d986 */ /* 0x0003e2000c101124 */
[----:B------:R-:W-:Y:S05]  /*3580*/  @P2 BRA `(.L_x_113) ;  /* 0x00000000000c2947 */ /* 0x000fea0003800000 */
[----:B--2---:R-:W1:Y:S02]  /*3590*/  LDG.E.U8 R155, desc[UR36][R8.64+0x51] ;  /* 0x00005124089b7981 */ /* 0x004e64000c1e1100 */
[----:B-1----:R-:W-:-:S05]  /*35a0*/  PRMT R3, R155, 0x8880, RZ ;  /* 0x000088809b037816 */ /* 0x002fca00000000ff */
[----:B------:R-:W-:-:S07]  /*35b0*/  IMAD R12, R3, R154, RZ ;  /* 0x0000009a030c7224 */ /* 0x000fce00078e02ff */
.L_x_113:
[----:B------:R-:W-:Y:S05]  /*35c0*/  BSYNC B1 ;  /* 0x0000000000017941 */ /* 0x000fea0003800000 */
.L_x_112:
        /* <DEDUP_REMOVED lines=11> */
.L_x_115:
[----:B------:R-:W-:Y:S05]  /*3680*/  BSYNC B1 ;  /* 0x0000000000017941 */ /* 0x000fea0003800000 */
.L_x_114:
[----:B-1----:R-:W-:Y:S01]  /*3690*/  @!P4 IMAD R3, R66, R153, R12 ;  /* 0x000000994203c224 */ /* 0x002fe200078e020c */
[----:B------:R-:W-:Y:S04]  /*36a0*/  BSSY B1, `(.L_x_116) ;  /* 0x0000006000017945 */ /* 0x000fe80003800000 */
[----:B------:R1:W-:Y:S01]  /*36b0*/  @!P4 STG.E.U8 desc[UR36][R6.64+0x50], R3 ;  /* 0x000050030600c986 */ /* 0x0003e2000c101124 */
[----:B------:R-:W-:Y:S05]  /*36c0*/  @P3 BRA `(.L_x_117) ;  /* 0x00000000000c3947 */ /* 0x000fea0003800000 */
[----:B--2---:R-:W1:Y:S02]  /*36d0*/  LDG.E.U8 R155, desc[UR36][R10.64+0x51] ;  /* 0x000051240a9b7981 */ /* 0x004e64000c1e1100 */
[----:B-1----:R-:W-:-:S05]  /*36e0*/  PRMT R3, R155, 0x8880, RZ ;  /* 0x000088809b037816 */ /* 0x002fca00000000ff */
[----:B------:R-:W-:-:S07]  /*36f0*/  IMAD R12, R3, R154, RZ ;  /* 0x0000009a030c7224 */ /* 0x000fce00078e02ff */
.L_x_117:
[----:B------:R-:W-:Y:S05]  /*3700*/  BSYNC B1 ;  /* 0x0000000000017941 */ /* 0x000fea0003800000 */
.L_x_116:
[----:B------:R-:W-:Y:S01]  /*3710*/  @!P3 IMAD R67, R67, R153, R12 ;  /* 0x000000994343b224 */ /* 0x000fe200078e020c */
[----:B------:R-:W-:Y:S04]  /*3720*/  BSSY B1, `(.L_x_118) ;  /* 0x0000006000017945 */ /* 0x000fe80003800000 */
[----:B------:R0:W-:Y:S01]  /*3730*/  @!P3 STG.E.U8 desc[UR36][R6.64+0x51], R67 ;  /* 0x000051430600b986 */ /* 0x0001e2000c101124 */
[----:B------:R-:W-:Y:S05]  /*3740*/  @P5 BRA `(.L_x_119) ;  /* 0x00000000000c5947 */ /* 0x000fea0003800000 */
[----:B--2---:R-:W1:Y:S02]  /*3750*/  LDG.E.U8 R155, desc[UR36][R8.64+0x58] ;  /* 0x00005824089b7981 */ /* 0x004e64000c1e1100 */
[----:B-1----:R-:W-:-:S05]  /*3760*/  PRMT R3, R155, 0x8880, RZ ;  /* 0x000088809b037816 */ /* 0x002fca00000000ff */
[----:B------:R-:W-:-:S07]  /*3770*/  IMAD R12, R3, R154, RZ ;  /* 0x0000009a030c7224 */ /* 0x000fce00078e02ff */
.L_x_119:
[----:B------:R-:W-:Y:S05]  /*3780*/  BSYNC B1 ;  /* 0x0000000000017941 */ /* 0x000fea0003800000 */
.L_x_118:
[----:B-1----:R-:W-:Y:S01]  /*3790*/  @!P5 IMAD R3, R68, R153, R12 ;  /* 0x000000994403d224 */ /* 0x002fe200078e020c */
[----:B------:R-:W-:Y:S04]  /*37a0*/  BSSY B1, `(.L_x_120) ;  /* 0x0000006000017945 */ /* 0x000fe80003800000 */
[----:B------:R1:W-:Y:S01]  /*37b0*/  @!P5 STG.E.U8 desc[UR36][R4.64+0x58], R3 ;  /* 0x000058030400d986 */ /* 0x0003e2000c101124 */
[----:B------:R-:W-:Y:S05]  /*37c0*/  @P2 BRA `(.L_x_121) ;  /* 0x00000000000c2947 */ /* 0x000fea0003800000 */
[----:B--2---:R-:W1:Y:S02]  /*37d0*/  LDG.E.U8 R155, desc[UR36][R8.64+0x59] ;  /* 0x00005924089b7981 */ /* 0x004e64000c1e1100 */
[----:B-1----:R-:W-:-:S05]  /*37e0*/  PRMT R3, R155, 0x8880, RZ ;  /* 0x000088809b037816 */ /* 0x002fca00000000ff */
[----:B------:R-:W-:-:S07]  /*37f0*/  IMAD R12, R3, R154, RZ ;  /* 0x0000009a030c7224 */ /* 0x000fce00078e02ff */
.L_x_121:
[----:B------:R-:W-:Y:S05]  /*3800*/  BSYNC B1 ;  /* 0x0000000000017941 */ /* 0x000fea0003800000 */
.L_x_120:
        /* <DEDUP_REMOVED lines=11> */
.L_x_123:
[----:B------:R-:W-:Y:S05]  /*38c0*/  BSYNC B1 ;  /* 0x0000000000017941 */ /* 0x000fea0003800000 */
.L_x_122:
[----:B-1----:R-:W-:Y:S01]  /*38d0*/  @!P4 IMAD R3, R70, R153, R12 ;  /* 0x000000994603c224 */ /* 0x002fe200078e020c */
[----:B------:R-:W-:Y:S04]  /*38e0*/  BSSY B1, `(.L_x_124) ;  /* 0x0000006000017945 */ /* 0x000fe80003800000 */
[----:B------:R1:W-:Y:S01]  /*38f0*/  @!P4 STG.E.U8 desc[UR36][R6.64+0x58], R3 ;  /* 0x000058030600c986 */ /* 0x0003e2000c101124 */
[----:B------:R-:W-:Y:S05]  /*3900*/  @P3 BRA `(.L_x_125) ;  /* 0x00000000000c3947 */ /* 0x000fea0003800000 */
[----:B--2---:R-:W1:Y:S02]  /*3910*/  LDG.E.U8 R155, desc[UR36][R10.64+0x59] ;  /* 0x000059240a9b7981 */ /* 0x004e64000c1e1100 */
[----:B-1----:R-:W-:-:S05]  /*3920*/  PRMT R3, R155, 0x8880, RZ ;  /* 0x000088809b037816 */ /* 0x002fca00000000ff */
[----:B------:R-:W-:-:S07]  /*3930*/  IMAD R12, R3, R154, RZ ;  /* 0x0000009a030c7224 */ /* 0x000fce00078e02ff */
.L_x_125:
[----:B------:R-:W-:Y:S05]  /*3940*/  BSYNC B1 ;  /* 0x0000000000017941 */ /* 0x000fea0003800000 */
.L_x_124:
[----:B------:R-:W-:Y:S01]  /*3950*/  @!P3 IMAD R71, R71, R153, R12 ;  /* 0x000000994747b224 */ /* 0x000fe200078e020c */
[----:B------:R-:W-:Y:S04]  /*3960*/  BSSY B1, `(.L_x_126) ;  /* 0x0000006000017945 */ /* 0x000fe80003800000 */
[----:B------:R0:W-:Y:S01]  /*3970*/  @!P3 STG.E.U8 desc[UR36][R6.64+0x59], R71 ;  /* 0x000059470600b986 */ /* 0x0001e2000c101124 */
[----:B------:R-:W-:Y:S05]  /*3980*/  @P5 BRA `(.L_x_127) ;  /* 0x00000000000c5947 */ /* 0x000fea0003800000 */
[----:B--2---:R-:W1:Y:S02]  /*3990*/  LDG.E.U8 R155, desc[UR36][R8.64+0x60] ;  /* 0x00006024089b7981 */ /* 0x004e64000c1e1100 */
[----:B-1----:R-:W-:-:S05]  /*39a0*/  PRMT R3, R155, 0x8880, RZ ;  /* 0x000088809b037816 */ /* 0x002fca00000000ff */
[----:B------:R-:W-:-:S07]  /*39b0*/  IMAD R12, R3, R154, RZ ;  /* 0x0000009a030c7224 */ /* 0x000fce00078e02ff */
.L_x_127:
[----:B------:R-:W-:Y:S05]  /*39c0*/  BSYNC B1 ;  /* 0x0000000000017941 */ /* 0x000fea0003800000 */
.L_x_126:
[----:B-1----:R-:W-:Y:S01]  /*39d0*/  @!P5 IMAD R3, R72, R153, R12 ;  /* 0x000000994803d224 */ /* 0x002fe200078e020c */
[----:B------:R-:W-:Y:S04]  /*39e0*/  BSSY B1, `(.L_x_128) ;  /* 0x0000006000017945 */ /* 0x000fe80003800000 */
[----:B------:R1:W-:Y:S01]  /*39f0*/  @!P5 STG.E.U8 desc[UR36][R4.64+0x60], R3 ;  /* 0x000060030400d986 */ /* 0x0003e2000c101124 */
[----:B------:R-:W-:Y:S05]  /*3a00*/  @P2 BRA `(.L_x_129) ;  /* 0x00000000000c2947 */ /* 0x000fea0003800000 */
[----:B--2---:R-:W1:Y:S02]  /*3a10*/  LDG.E.U8 R155, desc[UR36][R8.64+0x61] ;  /* 0x00006124089b7981 */ /* 0x004e64000c1e1100 */
[----:B-1----:R-:W-:-:S05]  /*3a20*/  PRMT R3, R155, 0x8880, RZ ;  /* 0x000088809b037816 */ /* 0x002fca00000000ff */
[----:B------:R-:W-:-:S07]  /*3a30*/  IMAD R12, R3, R154, RZ ;  /* 0x0000009a030c7224 */ /* 0x000fce00078e02ff */
.L_x_129:
[----:B------:R-:W-:Y:S05]  /*3a40*/  BSYNC B1 ;  /* 0x0000000000017941 */ /* 0x000fea0003800000 */
.L_x_128:
        /* <DEDUP_REMOVED lines=11> */
.L_x_131:
[----:B------:R-:W-:Y:S05]  /*3b00*/  BSYNC B1 ;  /* 0x0000000000017941 */ /* 0x000fea0003800000 */
.L_x_130:
[----:B-1----:R-:W-:Y:S01]  /*3b10*/  @!P4 IMAD R3, R74, R153, R12 ;  /* 0x000000994a03c224 */ /* 0x002fe200078e020c */
[----:B------:R-:W-:Y:S04]  /*3b20*/  BSSY B1, `(.L_x_132) ;  /* 0x0000006000017945 */ /* 0x000fe80003800000 */
[----:B------:R1:W-:Y:S01]  /*3b30*/  @!P4 STG.E.U8 desc[UR36][R6.64+0x60], R3 ;  /* 0x000060030600c986 */ /* 0x0003e2000c101124 */
[----:B------:R-:W-:Y:S05]  /*3b40*/  @P3 BRA `(.L_x_133) ;  /* 0x00000000000c3947 */ /* 0x000fea0003800000 */
[----:B--2---:R-:W1:Y:S02]  /*3b50*/  LDG.E.U8 R155, desc[UR36][R10.64+0x61] ;  /* 0x000061240a9b7981 */ /* 0x004e64000c1e1100 */
[----:B-1----:R-:W-:-:S05]  /*3b60*/  PRMT R3, R155, 0x8880, RZ ;  /* 0x000088809b037816 */ /* 0x002fca00000000ff */
[----:B------:R-:W-:-:S07]  /*3b70*/  IMAD R12, R3, R154, RZ ;  /* 0x0000009a030c7224 */ /* 0x000fce00078e02ff */
.L_x_133:
[----:B------:R-:W-:Y:S05]  /*3b80*/  BSYNC B1 ;  /* 0x0000000000017941 */ /* 0x000fea0003800000 */
.L_x_132:
[----:B------:R-:W-:Y:S01]  /*3b90*/  @!P3 IMAD R75, R75, R153, R12 ;  /* 0x000000994b4bb224 */ /* 0x000fe200078e020c */
[----:B------:R-:W-:Y:S04]  /*3ba0*/  BSSY B1, `(.L_x_134) ;  /* 0x0000006000017945 */ /* 0x000fe80003800000 */
[----:B------:R0:W-:Y:S01]  /*3bb0*/  @!P3 STG.E.U8 desc[UR36][R6.64+0x61], R75 ;  /* 0x0000614b0600b986 */ /* 0x0001e2000c101124 */
[----:B------:R-:W-:Y:S05]  /*3bc0*/  @P5 BRA `(.L_x_135) ;  /* 0x00000000000c5947 */ /* 0x000fea0003800000 */
[----:B--2---:R-:W1:Y:S02]  /*3bd0*/  LDG.E.U8 R155, desc[UR36][R8.64+0x68] ;  /* 0x00006824089b7981 */ /* 0x004e64000c1e1100 */
[----:B-1----:R-:W-:-:S05]  /*3be0*/  PRMT R3, R155, 0x8880, RZ ;  /* 0x000088809b037816 */ /* 0x002fca00000000ff */
[----:B------:R-:W-:-:S07]  /*3bf0*/  IMAD R12, R3, R154, RZ ;  /* 0x0000009a030c7224 */ /* 0x000fce00078e02ff */
.L_x_135:
[----:B------:R-:W-:Y:S05]  /*3c00*/  BSYNC B1 ;  /* 0x0000000000017941 */ /* 0x000fea0003800000 */
.L_x_134:
[----:B-1----:R-:W-:Y:S01]  /*3c10*/  @!P5 IMAD R3, R76, R153, R12 ;  /* 0x000000994c03d224 */ /* 0x002fe200078e020c */
[----:B------:R-:W-:Y:S04]  /*3c20*/  BSSY B1, `(.L_x_136) ;  /* 0x0000006000017945 */ /* 0x000fe80003800000 */
[----:B------:R1:W-:Y:S01]  /*3c30*/  @!P5 STG.E.U8 desc[UR36][R4.64+0x68], R3 ;  /* 0x000068030400d986 */ /* 0x0003e2000c101124 */
[----:B------:R-:W-:Y:S05]  /*3c40*/  @P2 BRA `(.L_x_137) ;  /* 0x00000000000c2947 */ /* 0x000fea0003800000 */
[----:B--2---:R-:W1:Y:S02]  /*3c50*/  LDG.E.U8 R155, desc[UR36][R8.64+0x69] ;  /* 0x00006924089b7981 */ /* 0x004e64000c1e1100 */
[----:B-1----:R-:W-:-:S05]  /*3c60*/  PRMT R3, R155, 0x8880, RZ ;  /* 0x000088809b037816 */ /* 0x002fca00000000ff */
[----:B------:R-:W-:-:S07]  /*3c70*/  IMAD R12, R3, R154, RZ ;  /* 0x0000009a030c7224 */ /* 0x000fce00078e02ff */
.L_x_137:
[----:B------:R-:W-:Y:S05]  /*3c80*/  BSYNC B1 ;  /* 0x0000000000017941 */ /* 0x000fea0003800000 */
.L_x_136:
        /* <DEDUP_REMOVED lines=11> */
.L_x_139:
[----:B------:R-:W-:Y:S05]  /*3d40*/  BSYNC B1 ;  /* 0x0000000000017941 */ /* 0x000fea0003800000 */
.L_x_138:
[----:B-1----:R-:W-:Y:S01]  /*3d50*/  @!P4 IMAD R3, R78, R153, R12 ;  /* 0x000000994e03c224 */ /* 0x002fe200078e020c */
[----:B------:R-:W-:Y:S04]  /*3d60*/  BSSY B1, `(.L_x_140) ;  /* 0x0000006000017945 */ /* 0x000fe80003800000 */
[----:B------:R1:W-:Y:S01]  /*3d70*/  @!P4 STG.E.U8 desc[UR36][R6.64+0x68], R3 ;  /* 0x000068030600c986 */ /* 0x0003e2000c101124 */
[----:B------:R-:W-:Y:S05]  /*3d80*/  @P3 BRA `(.L_x_141) ;  /* 0x00000000000c3947 */ /* 0x000fea0003800000 */
[----:B--2---:R-:W1:Y:S02]  /*3d90*/  LDG.E.U8 R155, desc[UR36][R10.64+0x69] ;  /* 0x000069240a9b7981 */ /* 0x004e64000c1e1100 */
[----:B-1----:R-:W-:-:S05]  /*3da0*/  PRMT R3, R155, 0x8880, RZ ;  /* 0x000088809b037816 */ /* 0x002fca00000000ff */
[----:B------:R-:W-:-:S07]  /*3db0*/  IMAD R12, R3, R154, RZ ;  /* 0x0000009a030c7224 */ /* 0x000fce00078e02ff */
.L_x_141:
[----:B------:R-:W-:Y:S05]  /*3dc0*/  BSYNC B1 ;  /* 0x0000000000017941 */ /* 0x000fea0003800000 */
.L_x_140:
[----:B------:R-:W-:Y:S01]  /*3dd0*/  @!P3 IMAD R79, R79, R153, R12 ;  /* 0x000000994f4fb224 */ /* 0x000fe200078e020c */
[----:B------:R-:W-:Y:S04]  /*3de0*/  BSSY B1, `(.L_x_142) ;  /* 0x0000006000017945 */ /* 0x000fe80003800000 */
[----:B------:R0:W-:Y:S01]  /*3df0*/  @!P3 STG.E.U8 desc[UR36][R6.64+0x69], R79 ;  /* 0x0000694f0600b986 */ /* 0x0001e2000c101124 */
[----:B------:R-:W-:Y:S05]  /*3e00*/  @P5 BRA `(.L_x_143) ;  /* 0x00000000000c5947 */ /* 0x000fea0003800000 */
[----:B--2---:R-:W1:Y:S02]  /*3e10*/  LDG.E.U8 R155, desc[UR36][R8.64+0x70] ;  /* 0x00007024089b7981 */ /* 0x004e64000c1e1100 */
[----:B-1----:R-:W-:-:S05]  /*3e20*/  PRMT R3, R155, 0x8880, RZ ;  /* 0x000088809b037816 */ /* 0x002fca00000000ff */
[----:B------:R-:W-:-:S07]  /*3e30*/  IMAD R12, R3, R154, RZ ;  /* 0x0000009a030c7224 */ /* 0x000fce00078e02ff */
.L_x_143:
[----:B------:R-:W-:Y:S05]  /*3e40*/  BSYNC B1 ;  /* 0x0000000000017941 */ /* 0x000fea0003800000 */
.L_x_142:
[----:B-1----:R-:W-:Y:S01]  /*3e50*/  @!P5 IMAD R3, R80, R153, R12 ;  /* 0x000000995003d224 */ /* 0x002fe200078e020c */
[----:B------:R-:W-:Y:S04]  /*3e60*/  BSSY B1, `(.L_x_144) ;  /* 0x0000006000017945 */ /* 0x000fe80003800000 */
[----:B------:R1:W-:Y:S01]  /*3e70*/  @!P5 STG.E.U8 desc[UR36][R4.64+0x70], R3 ;  /* 0x000070030400d986 */ /* 0x0003e2000c101124 */
[----:B------:R-:W-:Y:S05]  /*3e80*/  @P2 BRA `(.L_x_145) ;  /* 0x00000000000c2947 */ /* 0x000fea0003800000 */
[----:B--2---:R-:W1:Y:S02]  /*3e90*/  LDG.E.U8 R155, desc[UR36][R8.64+0x71] ;  /* 0x00007124089b7981 */ /* 0x004e64000c1e1100 */
[----:B-1----:R-:W-:-:S05]  /*3ea0*/  PRMT R3, R155, 0x8880, RZ ;  /* 0x000088809b037816 */ /* 0x002fca00000000ff */
[----:B------:R-:W-:-:S07]  /*3eb0*/  IMAD R12, R3, R154, RZ ;  /* 0x0000009a030c7224 */ /* 0x000fce00078e02ff */
.L_x_145:
[----:B------:R-:W-:Y:S05]  /*3ec0*/  BSYNC B1 ;  /* 0x0000000000017941 */ /* 0x000fea0003800000 */
.L_x_144:
        /* <DEDUP_REMOVED lines=11> */
.L_x_147:
[----:B------:R-:W-:Y:S05]  /*3f80*/  BSYNC B1 ;  /* 0x0000000000017941 */ /* 0x000fea0003800000 */
.L_x_146:
[----:B-1----:R-:W-:Y:S01]  /*3f90*/  @!P4 IMAD R3, R82, R153, R12 ;  /* 0x000000995203c224 */ /* 0x002fe200078e020c */
[----:B------:R-:W-:Y:S04]  /*3fa0*/  BSSY B1, `(.L_x_148) ;  /* 0x0000006000017945 */ /* 0x000fe80003800000 */
[----:B------:R1:W-:Y:S01]  /*3fb0*/  @!P4 STG.E.U8 desc[UR36][R6.64+0x70], R3 ;  /* 0x000070030600c986 */ /* 0x0003e2000c101124 */
[----:B------:R-:W-:Y:S05]  /*3fc0*/  @P3 BRA `(.L_x_149) ;  /* 0x00000000000c3947 */ /* 0x000fea0003800000 */
[----:B--2---:R-:W1:Y:S02]  /*3fd0*/  LDG.E.U8 R155, desc[UR36][R10.64+0x71] ;  /* 0x000071240a9b7981 */ /* 0x004e64000c1e1100 */
[----:B-1----:R-:W-:-:S05]  /*3fe0*/  PRMT R3, R155, 0x8880, RZ ;  /* 0x000088809b037816 */ /* 0x002fca00000000ff */
[----:B------:R-:W-:-:S07]  /*3ff0*/  IMAD R12, R3, R154, RZ ;  /* 0x0000009a030c7224 */ /* 0x000fce00078e02ff */
.L_x_149:
[----:B------:R-:W-:Y:S05]  /*4000*/  BSYNC B1 ;  /* 0x0000000000017941 */ /* 0x000fea0003800000 */
.L_x_148:
[----:B------:R-:W-:Y:S01]  /*4010*/  @!P3 IMAD R83, R83, R153, R12 ;  /* 0x000000995353b224 */ /* 0x000fe200078e020c */
[----:B------:R-:W-:Y:S04]  /*4020*/  BSSY B1, `(.L_x_150) ;  /* 0x0000006000017945 */ /* 0x000fe80003800000 */
[----:B------:R0:W-:Y:S01]  /*4030*/  @!P3 STG.E.U8 desc[UR36][R6.64+0x71], R83 ;  /* 0x000071530600b986 */ /* 0x0001e2000c101124 */
[----:B------:R-:W-:Y:S05]  /*4040*/  @P5 BRA `(.L_x_151) ;  /* 0x00000000000c5947 */ /* 0x000fea0003800000 */
[----:B--2---:R-:W1:Y:S02]  /*4050*/  LDG.E.U8 R155, desc[UR36][R8.64+0x78] ;  /* 0x00007824089b7981 */ /* 0x004e64000c1e1100 */
[----:B-1----:R-:W-:-:S05]  /*4060*/  PRMT R3, R155, 0x8880, RZ ;  /* 0x000088809b037816 */ /* 0x002fca00000000ff */
[----:B------:R-:W-:-:S07]  /*4070*/  IMAD R12, R3, R154, RZ ;  /* 0x0000009a030c7224 */ /* 0x000fce00078e02ff */
.L_x_151:
[----:B------:R-:W-:Y:S05]  /*4080*/  BSYNC B1 ;  /* 0x0000000000017941 */ /* 0x000fea0003800000 */
.L_x_150:
[----:B-1----:R-:W-:Y:S01]  /*4090*/  @!P5 IMAD R3, R84, R153, R12 ;  /* 0x000000995403d224 */ /* 0x002fe200078e020c */
[----:B------:R-:W-:Y:S04]  /*40a0*/  BSSY B1, `(.L_x_152) ;  /* 0x0000006000017945 */ /* 0x000fe80003800000 */
[----:B------:R1:W-:Y:S01]  /*40b0*/  @!P5 STG.E.U8 desc[UR36][R4.64+0x78], R3 ;  /* 0x000078030400d986 */ /* 0x0003e2000c101124 */
[----:B------:R-:W-:Y:S05]  /*40c0*/  @P2 BRA `(.L_x_153) ;  /* 0x00000000000c2947 */ /* 0x000fea0003800000 */
[----:B--2---:R-:W1:Y:S02]  /*40d0*/  LDG.E.U8 R155, desc[UR36][R8.64+0x79] ;  /* 0x00007924089b7981 */ /* 0x004e64000c1e1100 */
[----:B-1----:R-:W-:-:S05]  /*40e0*/  PRMT R3, R155, 0x8880, RZ ;  /* 0x000088809b037816 */ /* 0x002fca00000000ff */
[----:B------:R-:W-:-:S07]  /*40f0*/  IMAD R12, R3, R154, RZ ;  /* 0x0000009a030c7224 */ /* 0x000fce00078e02ff */
.L_x_153:
[----:B------:R-:W-:Y:S05]  /*4100*/  BSYNC B1 ;  /* 0x0000000000017941 */ /* 0x000fea0003800000 */
.L_x_152:
        /* <DEDUP_REMOVED lines=11> */
.L_x_155:
[----:B------:R-:W-:Y:S05]  /*41c0*/  BSYNC B1 ;  /* 0x0000000000017941 */ /* 0x000fea0003800000 */
.L_x_154:
[----:B-1----:R-:W-:Y:S01]  /*41d0*/  @!P4 IMAD R3, R86, R153, R12 ;  /* 0x000000995603c224 */ /* 0x002fe200078e020c */
[----:B------:R-:W-:Y:S04]  /*41e0*/  BSSY B1, `(.L_x_156) ;  /* 0x0000006000017945 */ /* 0x000fe80003800000 */
[----:B------:R1:W-:Y:S01]  /*41f0*/  @!P4 STG.E.U8 desc[UR36][R6.64+0x78], R3 ;  /* 0x000078030600c986 */ /* 0x0003e2000c101124 */
[----:B------:R-:W-:Y:S05]  /*4200*/  @P3 BRA `(.L_x_157) ;  /* 0x00000000000c3947 */ /* 0x000fea0003800000 */
[----:B--2---:R-:W1:Y:S02]  /*4210*/  LDG.E.U8 R155, desc[UR36][R10.64+0x79] ;  /* 0x000079240a9b7981 */ /* 0x004e64000c1e1100 */
[----:B-1----:R-:W-:-:S05]  /*4220*/  PRMT R3, R155, 0x8880, RZ ;  /* 0x000088809b037816 */ /* 0x002fca00000000ff */
[----:B------:R-:W-:-:S07]  /*4230*/  IMAD R12, R3, R154, RZ ;  /* 0x0000009a030c7224 */ /* 0x000fce00078e02ff */
.L_x_157:
[----:B------:R-:W-:Y:S05]  /*4240*/  BSYNC B1 ;  /* 0x0000000000017941 */ /* 0x000fea0003800000 */
.L_x_156:
[----:B------:R-:W-:Y:S01]  /*4250*/  @!P3 IMAD R87, R87, R153, R12 ;  /* 0x000000995757b224 */ /* 0x000fe200078e020c */
[----:B------:R-:W-:Y:S04]  /*4260*/  BSSY B1, `(.L_x_158) ;  /* 0x0000006000017945 */ /* 0x000fe80003800000 */
[----:B------:R0:W-:Y:S01]  /*4270*/  @!P3 STG.E.U8 desc[UR36][R6.64+0x79], R87 ;  /* 0x000079570600b986 */ /* 0x0001e2000c101124 */
[----:B------:R-:W-:Y:S05]  /*4280*/  @P5 BRA `(.L_x_159) ;  /* 0x00000000000c5947 */ /* 0x000fea0003800000 */
[----:B--2---:R-:W1:Y:S02]  /*4290*/  LDG.E.U8 R155, desc[UR36][R8.64+0x80] ;  /* 0x00008024089b7981 */ /* 0x004e64000c1e1100 */
[----:B-1----:R-:W-:-:S05]  /*42a0*/  PRMT R3, R155, 0x8880, RZ ;  /* 0x000088809b037816 */ /* 0x002fca00000000ff */
[----:B------:R-:W-:-:S07]  /*42b0*/  IMAD R12, R3, R154, RZ ;  /* 0x0000009a030c7224 */ /* 0x000fce00078e02ff */
.L_x_159:
[----:B------:R-:W-:Y:S05]  /*42c0*/  BSYNC B1 ;  /* 0x0000000000017941 */ /* 0x000fea0003800000 */
.L_x_158:
[----:B-1----:R-:W-:Y:S01]  /*42d0*/  @!P5 IMAD R3, R88, R153, R12 ;  /* 0x000000995803d224 */ /* 0x002fe200078e020c */
[----:B------:R-:W-:Y:S04]  /*42e0*/  BSSY B1, `(.L_x_160) ;  /* 0x0000006000017945 */ /* 0x000fe80003800000 */
[----:B------:R1:W-:Y:S01]  /*42f0*/  @!P5 STG.E.U8 desc[UR36][R4.64+0x80], R3 ;  /* 0x000080030400d986 */ /* 0x0003e2000c101124 */
[----:B------:R-:W-:Y:S05]  /*4300*/  @P2 BRA `(.L_x_161) ;  /* 0x00000000000c2947 */ /* 0x000fea0003800000 */
[----:B--2---:R-:W1:Y:S02]  /*4310*/  LDG.E.U8 R155, desc[UR36][R8.64+0x81] ;  /* 0x00008124089b7981 */ /* 0x004e64000c1e1100 */
[----:B-1----:R-:W-:-:S05]  /*4320*/  PRMT R3, R155, 0x8880, RZ ;  /* 0x000088809b037816 */ /* 0x002fca00000000ff */
[----:B------:R-:W-:-:S07]  /*4330*/  IMAD R12, R3, R154, RZ ;  /* 0x0000009a030c7224 */ /* 0x000fce00078e02ff */
.L_x_161:
[----:B------:R-:W-:Y:S05]  /*4340*/  BSYNC B1 ;  /* 0x0000000000017941 */ /* 0x000fea0003800000 */
.L_x_160:
        /* <DEDUP_REMOVED lines=11> */
.L_x_163:
[----:B------:R-:W-:Y:S05]  /*4400*/  BSYNC B1 ;  /* 0x0000000000017941 */ /* 0x000fea0003800000 */
.L_x_162:
[----:B-1----:R-:W-:Y:S01]  /*4410*/  @!P4 IMAD R3, R90, R153, R12 ;  /* 0x000000995a03c224 */ /* 0x002fe200078e020c */
[----:B------:R-:W-:Y:S04]  /*4420*/  BSSY B1, `(.L_x_164) ;  /* 0x0000006000017945 */ /* 0x000fe80003800000 */
[----:B------:R1:W-:Y:S01]  /*4430*/  @!P4 STG.E.U8 desc[UR36][R6.64+0x80], R3 ;  /* 0x000080030600c986 */ /* 0x0003e2000c101124 */
[----:B------:R-:W-:Y:S05]  /*4440*/  @P3 BRA `(.L_x_165) ;  /* 0x00000000000c3947 */ /* 0x000fea0003800000 */
[----:B--2---:R-:W1:Y:S02]  /*4450*/  LDG.E.U8 R155, desc[UR36][R10.64+0x81] ;  /* 0x000081240a9b7981 */ /* 0x004e64000c1e1100 */
[----:B-1----:R-:W-:-:S05]  /*4460*/  PRMT R3, R155, 0x8880, RZ ;  /* 0x000088809b037816 */ /* 0x002fca00000000ff */
[----:B------:R-:W-:-:S07]  /*4470*/  IMAD R12, R3, R154, RZ ;  /* 0x0000009a030c7224 */ /* 0x000fce00078e02ff */
.L_x_165:
[----:B------:R-:W-:Y:S05]  /*4480*/  BSYNC B1 ;  /* 0x0000000000017941 */ /* 0x000fea0003800000 */
.L_x_164:
[----:B------:R-:W-:Y:S01]  /*4490*/  @!P3 IMAD R91, R91, R153, R12 ;  /* 0x000000995b5bb224 */ /* 0x000fe200078e020c */
[----:B------:R-:W-:Y:S04]  /*44a0*/  BSSY B1, `(.L_x_166) ;  /* 0x0000006000017945 */ /* 0x000fe80003800000 */
[----:B------:R0:W-:Y:S01]  /*44b0*/  @!P3 STG.E.U8 desc[UR36][R6.64+0x81], R91 ;  /* 0x0000815b0600b986 */ /* 0x0001e2000c101124 */
[----:B------:R-:W-:Y:S05]  /*44c0*/  @P5 BRA `(.L_x_167) ;  /* 0x00000000000c5947 */ /* 0x000fea0003800000 */
[----:B--2---:R-:W1:Y:S02]  /*44d0*/  LDG.E.U8 R155, desc[UR36][R8.64+0x88] ;  /* 0x00008824089b7981 */ /* 0x004e64000c1e1100 */
[----:B-1----:R-:W-:-:S05]  /*44e0*/  PRMT R3, R155, 0x8880, RZ ;  /* 0x000088809b037816 */ /* 0x002fca00000000ff */
[----:B------:R-:W-:-:S07]  /*44f0*/  IMAD R12, R3, R154, RZ ;  /* 0x0000009a030c7224 */ /* 0x000fce00078e02ff */
.L_x_167:
[----:B------:R-:W-:Y:S05]  /*4500*/  BSYNC B1 ;  /* 0x0000000000017941 */ /* 0x000fea0003800000 */
.L_x_166:
[----:B-1----:R-:W-:Y:S01]  /*4510*/  @!P5 IMAD R3, R92, R153, R12 ;  /* 0x000000995c03d224 */ /* 0x002fe200078e020c */
[----:B------:R-:W-:Y:S04]  /*4520*/  BSSY B1, `(.L_x_168) ;  /* 0x0000006000017945 */ /* 0x000fe80003800000 */
[----:B------:R1:W-:Y:S01]  /*4530*/  @!P5 STG.E.U8 desc[UR36][R4.64+0x88], R3 ;  /* 0x000088030400d986 */ /* 0x0003e2000c101124 */
[----:B------:R-:W-:Y:S05]  /*4540*/  @P2 BRA `(.L_x_169) ;  /* 0x00000000000c2947 */ /* 0x000fea0003800000 */
[----:B--2---:R-:W1:Y:S02]  /*4550*/  LDG.E.U8 R155, desc[UR36][R8.64+0x89] ;  /* 0x00008924089b7981 */ /* 0x004e64000c1e1100 */
[----:B-1----:R-:W-:-:S05]  /*4560*/  PRMT R3, R155, 0x8880, RZ ;  /* 0x000088809b037816 */ /* 0x002fca00000000ff */
[----:B------:R-:W-:-:S07]  /*4570*/  IMAD R12, R3, R154, RZ ;  /* 0x0000009a030c7224 */ /* 0x000fce00078e02ff */
.L_x_169:
[----:B------:R-:W-:Y:S05]  /*4580*/  BSYNC B1 ;  /* 0x0000000000017941 */ /* 0x000fea0003800000 */
.L_x_168:
        /* <DEDUP_REMOVED lines=11> */
.L_x_171:
[----:B------:R-:W-:Y:S05]  /*4640*/  BSYNC B1 ;  /* 0x0000000000017941 */ /* 0x000fea0003800000 */
.L_x_170:
[----:B-1----:R-:W-:Y:S01]  /*4650*/  @!P4 IMAD R3, R94, R153, R12 ;  /* 0x000000995e03c224 */ /* 0x002fe200078e020c */
[----:B------:R-:W-:Y:S04]  /*4660*/  BSSY B1, `(.L_x_172) ;  /* 0x0000006000017945 */ /* 0x000fe80003800000 */
[----:B------:R1:W-:Y:S01]  /*4670*/  @!P4 STG.E.U8 desc[UR36][R6.64+0x88], R3 ;  /* 0x000088030600c986 */ /* 0x0003e2000c101124 */
[----:B------:R-:W-:Y:S05]  /*4680*/  @P3 BRA `(.L_x_173) ;  /* 0x00000000000c3947 */ /* 0x000fea0003800000 */
[----:B--2---:R-:W1:Y:S02]  /*4690*/  LDG.E.U8 R155, desc[UR36][R10.64+0x89] ;  /* 0x000089240a9b7981 */ /* 0x004e64000c1e1100 */
[----:B-1----:R-:W-:-:S05]  /*46a0*/  PRMT R3, R155, 0x8880, RZ ;  /* 0x000088809b037816 */ /* 0x002fca00000000ff */
[----:B------:R-:W-:-:S07]  /*46b0*/  IMAD R12, R3, R154, RZ ;  /* 0x0000009a030c7224 */ /* 0x000fce00078e02ff */
.L_x_173:
[----:B------:R-:W-:Y:S05]  /*46c0*/  BSYNC B1 ;  /* 0x0000000000017941 */ /* 0x000fea0003800000 */
.L_x_172:
[----:B------:R-:W-:Y:S01]  /*46d0*/  @!P3 IMAD R95, R95, R153, R12 ;  /* 0x000000995f5fb224 */ /* 0x000fe200078e020c */
[----:B------:R-:W-:Y:S04]  /*46e0*/  BSSY B1, `(.L_x_174) ;  /* 0x0000006000017945 */ /* 0x000fe80003800000 */
[----:B------:R0:W-:Y:S01]  /*46f0*/  @!P3 STG.E.U8 desc[UR36][R6.64+0x89], R95 ;  /* 0x0000895f0600b986 */ /* 0x0001e2000c101124 */
[----:B------:R-:W-:Y:S05]  /*4700*/  @P5 BRA `(.L_x_175) ;  /* 0x00000000000c5947 */ /* 0x000fea0003800000 */
[----:B--2---:R-:W1:Y:S02]  /*4710*/  LDG.E.U8 R155, desc[UR36][R8.64+0x90] ;  /* 0x00009024089b7981 */ /* 0x004e64000c1e1100 */
[----:B-1----:R-:W-:-:S05]  /*4720*/  PRMT R3, R155, 0x8880, RZ ;  /* 0x000088809b037816 */ /* 0x002fca00000000ff */
[----:B------:R-:W-:-:S07]  /*4730*/  IMAD R12, R3, R154, RZ ;  /* 0x0000009a030c7224 */ /* 0x000fce00078e02ff */
.L_x_175:
[----:B------:R-:W-:Y:S05]  /*4740*/  BSYNC B1 ;  /* 0x0000000000017941 */ /* 0x000fea0003800000 */
.L_x_174:
[----:B-1----:R-:W-:Y:S01]  /*4750*/  @!P5 IMAD R3, R96, R153, R12 ;  /* 0x000000996003d224 */ /* 0x002fe200078e020c */
[----:B------:R-:W-:Y:S04]  /*4760*/  BSSY B1, `(.L_x_176) ;  /* 0x0000006000017945 */ /* 0x000fe80003800000 */
[----:B------:R1:W-:Y:S01]  /*4770*/  @!P5 STG.E.U8 desc[UR36][R4.64+0x90], R3 ;  /* 0x000090030400d986 */ /* 0x0003e2000c101124 */
[----:B------:R-:W-:Y:S05]  /*4780*/  @P2 BRA `(.L_x_177) ;  /* 0x00000000000c2947 */ /* 0x000fea0003800000 */
[----:B--2---:R-:W1:Y:S02]  /*4790*/  LDG.E.U8 R155, desc[UR36][R8.64+0x91] ;  /* 0x00009124089b7981 */ /* 0x004e64000c1e1100 */
[----:B-1----:R-:W-:-:S05]  /*47a0*/  PRMT R3, R155, 0x8880, RZ ;  /* 0x000088809b037816 */ /* 0x002fca00000000ff */
[----:B------:R-:W-:-:S07]  /*47b0*/  IMAD R12, R3, R154, RZ ;  /* 0x0000009a030c7224 */ /* 0x000fce00078e02ff */
.L_x_177:
[----:B------:R-:W-:Y:S05]  /*47c0*/  BSYNC B1 ;  /* 0x0000000000017941 */ /* 0x000fea0003800000 */
.L_x_176:
        /* <DEDUP_REMOVED lines=11> */
.L_x_179:
[----:B------:R-:W-:Y:S05]  /*4880*/  BSYNC B1 ;  /* 0x0000000000017941 */ /* 0x000fea0003800000 */
.L_x_178:
[----:B-1----:R-:W-:Y:S01]  /*4890*/  @!P4 IMAD R3, R98, R153, R12 ;  /* 0x000000996203c224 */ /* 0x002fe200078e020c */
[----:B------:R-:W-:Y:S04]  /*48a0*/  BSSY B1, `(.L_x_180) ;  /* 0x0000006000017945 */ /* 0x000fe80003800000 */
[----:B------:R1:W-:Y:S01]  /*48b0*/  @!P4 STG.E.U8 desc[UR36][R6.64+0x90], R3 ;  /* 0x000090030600c986 */ /* 0x0003e2000c101124 */
[----:B------:R-:W-:Y:S05]  /*48c0*/  @P3 BRA `(.L_x_181) ;  /* 0x00000000000c3947 */ /* 0x000fea0003800000 */
[----:B--2---:R-:W1:Y:S02]  /*48d0*/  LDG.E.U8 R155, desc[UR36][R10.64+0x91] ;  /* 0x000091240a9b7981 */ /* 0x004e64000c1e1100 */
[----:B-1----:R-:W-:-:S05]  /*48e0*/  PRMT R3, R155, 0x8880, RZ ;  /* 0x000088809b037816 */ /* 0x002fca00000000ff */
[----:B------:R-:W-:-:S07]  /*48f0*/  IMAD R12, R3, R154, RZ ;  /* 0x0000009a030c7224 */ /* 0x000fce00078e02ff */
.L_x_181:
[----:B------:R-:W-:Y:S05]  /*4900*/  BSYNC B1 ;  /* 0x0000000000017941 */ /* 0x000fea0003800000 */
.L_x_180:
[----:B------:R-:W-:Y:S01]  /*4910*/  @!P3 IMAD R99, R99, R153, R12 ;  /* 0x000000996363b224 */ /* 0x000fe200078e020c */
[----:B------:R-:W-:Y:S04]  /*4920*/  BSSY B1, `(.L_x_182) ;  /* 0x0000006000017945 */ /* 0x000fe80003800000 */
[----:B------:R0:W-:Y:S01]  /*4930*/  @!P3 STG.E.U8 desc[UR36][R6.64+0x91], R99 ;  /* 0x000091630600b986 */ /* 0x0001e2000c101124 */
[----:B------:R-:W-:Y:S05]  /*4940*/  @P5 BRA `(.L_x_183) ;  /* 0x00000000000c5947 */ /* 0x000fea0003800000 */
[----:B--2---:R-:W1:Y:S02]  /*4950*/  LDG.E.U8 R155, desc[UR36][R8.64+0x98] ;  /* 0x00009824089b7981 */ /* 0x004e64000c1e1100 */
[----:B-1----:R-:W-:-:S05]  /*4960*/  PRMT R3, R155, 0x8880, RZ ;  /* 0x000088809b037816 */ /* 0x002fca00000000ff */
[----:B------:R-:W-:-:S07]  /*4970*/  IMAD R12, R3, R154, RZ ;  /* 0x0000009a030c7224 */ /* 0x000fce00078e02ff */
.L_x_183:
[----:B------:R-:W-:Y:S05]  /*4980*/  BSYNC B1 ;  /* 0x0000000000017941 */ /* 0x000fea0003800000 */
.L_x_182:
[----:B-1----:R-:W-:Y:S01]  /*4990*/  @!P5 IMAD R3, R100, R153, R12 ;  /* 0x000000996403d224 */ /* 0x002fe200078e020c */
[----:B------:R-:W-:Y:S04]  /*49a0*/  BSSY B1, `(.L_x_184) ;  /* 0x0000006000017945 */ /* 0x000fe80003800000 */
[----:B------:R1:W-:Y:S01]  /*49b0*/  @!P5 STG.E.U8 desc[UR36][R4.64+0x98], R3 ;  /* 0x000098030400d986 */ /* 0x0003e2000c101124 */
[----:B------:R-:W-:Y:S05]  /*49c0*/  @P2 BRA `(.L_x_185) ;  /* 0x00000000000c2947 */ /* 0x000fea0003800000 */
[----:B--2---:R-:W1:Y:S02]  /*49d0*/  LDG.E.U8 R155, desc[UR36][R8.64+0x99] ;  /* 0x00009924089b7981 */ /* 0x004e64000c1e1100 */
[----:B-1----:R-:W-:-:S05]  /*49e0*/  PRMT R3, R155, 0x8880, RZ ;  /* 0x000088809b037816 */ /* 0x002fca00000000ff */
[----:B------:R-:W-:-:S07]  /*49f0*/  IMAD R12, R3, R154, RZ ;  /* 0x0000009a030c7224 */ /* 0x000fce00078e02ff */
.L_x_185:
[----:B------:R-:W-:Y:S05]  /*4a00*/  BSYNC B1 ;  /* 0x0000000000017941 */ /* 0x000fea0003800000 */
.L_x_184:
        /* <DEDUP_REMOVED lines=11> */
.L_x_187:
[----:B------:R-:W-:Y:S05]  /*4ac0*/  BSYNC B1 ;  /* 0x0000000000017941 */ /* 0x000fea0003800000 */
.L_x_186:
[----:B-1----:R-:W-:Y:S01]  /*4ad0*/  @!P4 IMAD R3, R102, R153, R12 ;  /* 0x000000996603c224 */ /* 0x002fe200078e020c */
[----:B------:R-:W-:Y:S04]  /*4ae0*/  BSSY B1, `(.L_x_188) ;  /* 0x0000006000017945 */ /* 0x000fe80003800000 */
[----:B------:R1:W-:Y:S01]  /*4af0*/  @!P4 STG.E.U8 desc[UR36][R6.64+0x98], R3 ;  /* 0x000098030600c986 */ /* 0x0003e2000c101124 */
[----:B------:R-:W-:Y:S05]  /*4b00*/  @P3 BRA `(.L_x_189) ;  /* 0x00000000000c3947 */ /* 0x000fea0003800000 */
[----:B--2---:R-:W1:Y:S02]  /*4b10*/  LDG.E.U8 R155, desc[UR36][R10.64+0x99] ;  /* 0x000099240a9b7981 */ /* 0x004e64000c1e1100 */
[----:B-1----:R-:W-:-:S05]  /*4b20*/  PRMT R3, R155, 0x8880, RZ ;  /* 0x000088809b037816 */ /* 0x002fca00000000ff */
[----:B------:R-:W-:-:S07]  /*4b30*/  IMAD R12, R3, R154, RZ ;  /* 0x0000009a030c7224 */ /* 0x000fce00078e02ff */
.L_x_189:
[----:B------:R-:W-:Y:S05]  /*4b40*/  BSYNC B1 ;  /* 0x0000000000017941 */ /* 0x000fea0003800000 */
.L_x_188:
[----:B------:R-:W-:Y:S01]  /*4b50*/  @!P3 IMAD R103, R103, R153, R12 ;  /* 0x000000996767b224 */ /* 0x000fe200078e020c */
[----:B------:R-:W-:Y:S04]  /*4b60*/  BSSY B1, `(.L_x_190) ;  /* 0x0000006000017945 */ /* 0x000fe80003800000 */
[----:B------:R0:W-:Y:S01]  /*4b70*/  @!P3 STG.E.U8 desc[UR36][R6.64+0x99], R103 ;  /* 0x000099670600b986 */ /* 0x0001e2000c101124 */
[----:B------:R-:W-:Y:S05]  /*4b80*/  @P5 BRA `(.L_x_191) ;  /* 0x00000000000c5947 */ /* 0x000fea0003800000 */
[----:B--2---:R-:W1:Y:S02]  /*4b90*/  LDG.E.U8 R155, desc[UR36][R8.64+0xa0] ;  /* 0x0000a024089b7981 */ /* 0x004e64000c1e1100 */
[----:B-1----:R-:W-:-:S05]  /*4ba0*/  PRMT R3, R155, 0x8880, RZ ;  /* 0x000088809b037816 */ /* 0x002fca00000000ff */
[----:B------:R-:W-:-:S07]  /*4bb0*/  IMAD R12, R3, R154, RZ ;  /* 0x0000009a030c7224 */ /* 0x000fce00078e02ff */
.L_x_191:
[----:B------:R-:W-:Y:S05]  /*4bc0*/  BSYNC B1 ;  /* 0x0000000000017941 */ /* 0x000fea0003800000 */
.L_x_190:
[----:B-1----:R-:W-:Y:S01]  /*4bd0*/  @!P5 IMAD R3, R104, R153, R12 ;  /* 0x000000996803d224 */ /* 0x002fe200078e020c */
[----:B------:R-:W-:Y:S04]  /*4be0*/  BSSY B1, `(.L_x_192) ;  /* 0x0000006000017945 */ /* 0x000fe80003800000 */
[----:B------:R1:W-:Y:S01]  /*4bf0*/  @!P5 STG.E.U8 desc[UR36][R4.64+0xa0], R3 ;  /* 0x0000a0030400d986 */ /* 0x0003e2000c101124 */
[----:B------:R-:W-:Y:S05]  /*4c00*/  @P2 BRA `(.L_x_193) ;  /* 0x00000000000c2947 */ /* 0x000fea0003800000 */
[----:B--2---:R-:W1:Y:S02]  /*4c10*/  LDG.E.U8 R155, desc[UR36][R8.64+0xa1] ;  /* 0x0000a124089b7981 */ /* 0x004e64000c1e1100 */
[----:B-1----:R-:W-:-:S05]  /*4c20*/  PRMT R3, R155, 0x8880, RZ ;  /* 0x000088809b037816 */ /* 0x002fca00000000ff */
[----:B------:R-:W-:-:S07]  /*4c30*/  IMAD R12, R3, R154, RZ ;  /* 0x0000009a030c7224 */ /* 0x000fce00078e02ff */
.L_x_193:
[----:B------:R-:W-:Y:S05]  /*4c40*/  BSYNC B1 ;  /* 0x0000000000017941 */ /* 0x000fea0003800000 */
.L_x_192:
        /* <DEDUP_REMOVED lines=11> */
.L_x_195:
[----:B------:R-:W-:Y:S05]  /*4d00*/  BSYNC B1 ;  /* 0x0000000000017941 */ /* 0x000fea0003800000 */
.L_x_194:
[----:B-1----:R-:W-:Y:S01]  /*4d10*/  @!P4 IMAD R3, R106, R153, R12 ;  /* 0x000000996a03c224 */ /* 0x002fe200078e020c */
[----:B------:R-:W-:Y:S04]  /*4d20*/  BSSY B1, `(.L_x_196) ;  /* 0x0000006000017945 */ /* 0x000fe80003800000 */
[----:B------:R1:W-:Y:S01]  /*4d30*/  @!P4 STG.E.U8 desc[UR36][R6.64+0xa0], R3 ;  /* 0x0000a0030600c986 */ /* 0x0003e2000c101124 */
[----:B------:R-:W-:Y:S05]  /*4d40*/  @P3 BRA `(.L_x_197) ;  /* 0x00000000000c3947 */ /* 0x000fea0003800000 */
[----:B--2---:R-:W1:Y:S02]  /*4d50*/  LDG.E.U8 R155, desc[UR36][R10.64+0xa1] ;  /* 0x0000a1240a9b7981 */ /* 0x004e64000c1e1100 */
[----:B-1----:R-:W-:-:S05]  /*4d60*/  PRMT R3, R155, 0x8880, RZ ;  /* 0x000088809b037816 */ /* 0x002fca00000000ff */
[----:B------:R-:W-:-:S07]  /*4d70*/  IMAD R12, R3, R154, RZ ;  /* 0x0000009a030c7224 */ /* 0x000fce00078e02ff */
.L_x_197:
[----:B------:R-:W-:Y:S05]  /*4d80*/  BSYNC B1 ;  /* 0x0000000000017941 */ /* 0x000fea0003800000 */
.L_x_196:
[----:B------:R-:W-:Y:S01]  /*4d90*/  @!P3 IMAD R107, R107, R153, R12 ;  /* 0x000000996b6bb224 */ /* 0x000fe200078e020c */
[----:B------:R-:W-:Y:S04]  /*4da0*/  BSSY B1, `(.L_x_198) ;  /* 0x0000006000017945 */ /* 0x000fe80003800000 */
[----:B------:R0:W-:Y:S01]  /*4db0*/  @!P3 STG.E.U8 desc[UR36][R6.64+0xa1], R107 ;  /* 0x0000a16b0600b986 */ /* 0x0001e2000c101124 */
[----:B------:R-:W-:Y:S05]  /*4dc0*/  @P5 BRA `(.L_x_199) ;  /* 0x00000000000c5947 */ /* 0x000fea0003800000 */
[----:B--2---:R-:W1:Y:S02]  /*4dd0*/  LDG.E.U8 R155, desc[UR36][R8.64+0xa8] ;  /* 0x0000a824089b7981 */ /* 0x004e64000c1e1100 */
[----:B-1----:R-:W-:-:S05]  /*4de0*/  PRMT R3, R155, 0x8880, RZ ;  /* 0x000088809b037816 */ /* 0x002fca00000000ff */
[----:B------:R-:W-:-:S07]  /*4df0*/  IMAD R12, R3, R154, RZ ;  /* 0x0000009a030c7224 */ /* 0x000fce00078e02ff */
.L_x_199:
[----:B------:R-:W-:Y:S05]  /*4e00*/  BSYNC B1 ;  /* 0x0000000000017941 */ /* 0x000fea0003800000 */
.L_x_198:
[----:B-1----:R-:W-:Y:S01]  /*4e10*/  @!P5 IMAD R3, R108, R153, R12 ;  /* 0x000000996c03d224 */ /* 0x002fe200078e020c */
[----:B------:R-:W-:Y:S04]  /*4e20*/  BSSY B1, `(.L_x_200) ;  /* 0x0000006000017945 */ /* 0x000fe80003800000 */
[----:B------:R1:W-:Y:S01]  /*4e30*/  @!P5 STG.E.U8 desc[UR36][R4.64+0xa8], R3 ;  /* 0x0000a8030400d986 */ /* 0x0003e2000c101124 */
[----:B------:R-:W-:Y:S05]  /*4e40*/  @P2 BRA `(.L_x_201) ;  /* 0x00000000000c2947 */ /* 0x000fea0003800000 */
[----:B--2---:R-:W1:Y:S02]  /*4e50*/  LDG.E.U8 R155, desc[UR36][R8.64+0xa9] ;  /* 0x0000a924089b7981 */ /* 0x004e64000c1e1100 */
[----:B-1----:R-:W-:-:S05]  /*4e60*/  PRMT R3, R155, 0x8880, RZ ;  /* 0x000088809b037816 */ /* 0x002fca00000000ff */
[----:B------:R-:W-:-:S07]  /*4e70*/  IMAD R12, R3, R154, RZ ;  /* 0x0000009a030c7224 */ /* 0x000fce00078e02ff */
.L_x_201:
[----:B------:R-:W-:Y:S05]  /*4e80*/  BSYNC B1 ;  /* 0x0000000000017941 */ /* 0x000fea0003800000 */
.L_x_200:
        /* <DEDUP_REMOVED lines=11> */
.L_x_203:
[----:B------:R-:W-:Y:S05]  /*4f40*/  BSYNC B1 ;  /* 0x0000000000017941 */ /* 0x000fea0003800000 */
.L_x_202:
[----:B-1----:R-:W-:Y:S01]  /*4f50*/  @!P4 IMAD R3, R110, R153, R12 ;  /* 0x000000996e03c224 */ /* 0x002fe200078e020c */
[----:B------:R-:W-:Y:S04]  /*4f60*/  BSSY B1, `(.L_x_204) ;  /* 0x0000006000017945 */ /* 0x000fe80003800000 */
[----:B------:R1:W-:Y:S01]  /*4f70*/  @!P4 STG.E.U8 desc[UR36][R6.64+0xa8], R3 ;  /* 0x0000a8030600c986 */ /* 0x0003e2000c101124 */
[----:B------:R-:W-:Y:S05]  /*4f80*/  @P3 BRA `(.L_x_205) ;  /* 0x00000000000c3947 */ /* 0x000fea0003800000 */
[----:B--2---:R-:W1:Y:S02]  /*4f90*/  LDG.E.U8 R155, desc[UR36][R10.64+0xa9] ;  /* 0x0000a9240a9b7981 */ /* 0x004e64000c1e1100 */
[----:B-1----:R-:W-:-:S05]  /*4fa0*/  PRMT R3, R155, 0x8880, RZ ;  /* 0x000088809b037816 */ /* 0x002fca00000000ff */
[----:B------:R-:W-:-:S07]  /*4fb0*/  IMAD R12, R3, R154, RZ ;  /* 0x0000009a030c7224 */ /* 0x000fce00078e02ff */
.L_x_205:
[----:B------:R-:W-:Y:S05]  /*4fc0*/  BSYNC B1 ;  /* 0x0000000000017941 */ /* 0x000fea0003800000 */
.L_x_204:
[----:B------:R-:W-:Y:S01]  /*4fd0*/  @!P3 IMAD R111, R111, R153, R12 ;  /* 0x000000996f6fb224 */ /* 0x000fe200078e020c */
[----:B------:R-:W-:Y:S04]  /*4fe0*/  BSSY B1, `(.L_x_206) ;  /* 0x0000006000017945 */ /* 0x000fe80003800000 */
[----:B------:R0:W-:Y:S01]  /*4ff0*/  @!P3 STG.E.U8 desc[UR36][R6.64+0xa9], R111 ;  /* 0x0000a96f0600b986 */ /* 0x0001e2000c101124 */
[----:B------:R-:W-:Y:S05]  /*5000*/  @P5 BRA `(.L_x_207) ;  /* 0x00000000000c5947 */ /* 0x000fea0003800000 */
[----:B--2---:R-:W1:Y:S02]  /*5010*/  LDG.E.U8 R155, desc[UR36][R8.64+0xb0] ;  /* 0x0000b024089b7981 */ /* 0x004e64000c1e1100 */
[----:B-1----:R-:W-:-:S05]  /*5020*/  PRMT R3, R155, 0x8880, RZ ;  /* 0x000088809b037816 */ /* 0x002fca00000000ff */
[----:B------:R-:W-:-:S07]  /*5030*/  IMAD R12, R3, R154, RZ ;  /* 0x0000009a030c7224 */ /* 0x000fce00078e02ff */
.L_x_207:
[----:B------:R-:W-:Y:S05]  /*5040*/  BSYNC B1 ;  /* 0x0000000000017941 */ /* 0x000fea0003800000 */
.L_x_206:
[----:B-1----:R-:W-:Y:S01]  /*5050*/  @!P5 IMAD R3, R112, R153, R12 ;  /* 0x000000997003d224 */ /* 0x002fe200078e020c */
[----:B------:R-:W-:Y:S04]  /*5060*/  BSSY B1, `(.L_x_208) ;  /* 0x0000006000017945 */ /* 0x000fe80003800000 */
[----:B------:R1:W-:Y:S01]  /*5070*/  @!P5 STG.E.U8 desc[UR36][R4.64+0xb0], R3 ;  /* 0x0000b0030400d986 */ /* 0x0003e2000c101124 */
[----:B------:R-:W-:Y:S05]  /*5080*/  @P2 BRA `(.L_x_209) ;  /* 0x00000000000c2947 */ /* 0x000fea0003800000 */
[----:B--2---:R-:W1:Y:S02]  /*5090*/  LDG.E.U8 R155, desc[UR36][R8.64+0xb1] ;  /* 0x0000b124089b7981 */ /* 0x004e64000c1e1100 */
[----:B-1----:R-:W-:-:S05]  /*50a0*/  PRMT R3, R155, 0x8880, RZ ;  /* 0x000088809b037816 */ /* 0x002fca00000000ff */
[----:B------:R-:W-:-:S07]  /*50b0*/  IMAD R12, R3, R154, RZ ;  /* 0x0000009a030c7224 */ /* 0x000fce00078e02ff */
.L_x_209:
[----:B------:R-:W-:Y:S05]  /*50c0*/  BSYNC B1 ;  /* 0x0000000000017941 */ /* 0x000fea0003800000 */
.L_x_208:
        /* <DEDUP_REMOVED lines=11> */
.L_x_211:
[----:B------:R-:W-:Y:S05]  /*5180*/  BSYNC B1 ;  /* 0x0000000000017941 */ /* 0x000fea0003800000 */
.L_x_210:
[----:B-1----:R-:W-:Y:S01]  /*5190*/  @!P4 IMAD R3, R114, R153, R12 ;  /* 0x000000997203c224 */ /* 0x002fe200078e020c */
[----:B------:R-:W-:Y:S04]  /*51a0*/  BSSY B1, `(.L_x_212) ;  /* 0x0000006000017945 */ /* 0x000fe80003800000 */
[----:B------:R1:W-:Y:S01]  /*51b0*/  @!P4 STG.E.U8 desc[UR36][R6.64+0xb0], R3 ;  /* 0x0000b0030600c986 */ /* 0x0003e2000c101124 */
[----:B------:R-:W-:Y:S05]  /*51c0*/  @P3 BRA `(.L_x_213) ;  /* 0x00000000000c3947 */ /* 0x000fea0003800000 */
[----:B--2---:R-:W1:Y:S02]  /*51d0*/  LDG.E.U8 R155, desc[UR36][R10.64+0xb1] ;  /* 0x0000b1240a9b7981 */ /* 0x004e64000c1e1100 */
[----:B-1----:R-:W-:-:S05]  /*51e0*/  PRMT R3, R155, 0x8880, RZ ;  /* 0x000088809b037816 */ /* 0x002fca00000000ff */
[----:B------:R-:W-:-:S07]  /*51f0*/  IMAD R12, R3, R154, RZ ;  /* 0x0000009a030c7224 */ /* 0x000fce00078e02ff */
.L_x_213:
[----:B------:R-:W-:Y:S05]  /*5200*/  BSYNC B1 ;  /* 0x0000000000017941 */ /* 0x000fea0003800000 */
.L_x_212:
[----:B------:R-:W-:Y:S01]  /*5210*/  @!P3 IMAD R115, R115, R153, R12 ;  /* 0x000000997373b224 */ /* 0x000fe200078e020c */
[----:B------:R-:W-:Y:S04]  /*5220*/  BSSY B1, `(.L_x_214) ;  /* 0x0000006000017945 */ /* 0x000fe80003800000 */
[----:B------:R0:W-:Y:S01]  /*5230*/  @!P3 STG.E.U8 desc[UR36][R6.64+0xb1], R115 ;  /* 0x0000b1730600b986 */ /* 0x0001e2000c101124 */
[----:B------:R-:W-:Y:S05]  /*5240*/  @P5 BRA `(.L_x_215) ;  /* 0x00000000000c5947 */ /* 0x000fea0003800000 */
[----:B--2---:R-:W1:Y:S02]  /*5250*/  LDG.E.U8 R155, desc[UR36][R8.64+0xb8] ;  /* 0x0000b824089b7981 */ /* 0x004e64000c1e1100 */
[----:B-1----:R-:W-:-:S05]  /*5260*/  PRMT R3, R155, 0x8880, RZ ;  /* 0x000088809b037816 */ /* 0x002fca00000000ff */
[----:B------:R-:W-:-:S07]  /*5270*/  IMAD R12, R3, R154, RZ ;  /* 0x0000009a030c7224 */ /* 0x000fce00078e02ff */
.L_x_215:
[----:B------:R-:W-:Y:S05]  /*5280*/  BSYNC B1 ;  /* 0x0000000000017941 */ /* 0x000fea0003800000 */
.L_x_214:
[----:B-1----:R-:W-:Y:S01]  /*5290*/  @!P5 IMAD R3, R116, R153, R12 ;  /* 0x000000997403d224 */ /* 0x002fe200078e020c */
[----:B------:R-:W-:Y:S04]  /*52a0*/  BSSY B1, `(.L_x_216) ;  /* 0x0000006000017945 */ /* 0x000fe80003800000 */
[----:B------:R1:W-:Y:S01]  /*52b0*/  @!P5 STG.E.U8 desc[UR36][R4.64+0xb8], R3 ;  /* 0x0000b8030400d986 */ /* 0x0003e2000c101124 */
[----:B------:R-:W-:Y:S05]  /*52c0*/  @P2 BRA `(.L_x_217) ;  /* 0x00000000000c2947 */ /* 0x000fea0003800000 */
[----:B--2---:R-:W1:Y:S02]  /*52d0*/  LDG.E.U8 R155, desc[UR36][R8.64+0xb9] ;  /* 0x0000b924089b7981 */ /* 0x004e64000c1e1100 */
[----:B-1----:R-:W-:-:S05]  /*52e0*/  PRMT R3, R155, 0x8880, RZ ;  /* 0x000088809b037816 */ /* 0x002fca00000000ff */
[----:B------:R-:W-:-:S07]  /*52f0*/  IMAD R12, R3, R154, RZ ;  /* 0x0000009a030c7224 */ /* 0x000fce00078e02ff */
.L_x_217:
[----:B------:R-:W-:Y:S05]  /*5300*/  BSYNC B1 ;  /* 0x0000000000017941 */ /* 0x000fea0003800000 */
.L_x_216:
        /* <DEDUP_REMOVED lines=11> */
.L_x_219:
[----:B------:R-:W-:Y:S05]  /*53c0*/  BSYNC B1 ;  /* 0x0000000000017941 */ /* 0x000fea0003800000 */
.L_x_218:
[----:B-1----:R-:W-:Y:S01]  /*53d0*/  @!P4 IMAD R3, R118, R153, R12 ;  /* 0x000000997603c224 */ /* 0x002fe200078e020c */
[----:B------:R-:W-:Y:S04]  /*53e0*/  BSSY B1, `(.L_x_220) ;  /* 0x0000006000017945 */ /* 0x000fe80003800000 */
[----:B------:R1:W-:Y:S01]  /*53f0*/  @!P4 STG.E.U8 desc[UR36][R6.64+0xb8], R3 ;  /* 0x0000b8030600c986 */ /* 0x0003e2000c101124 */
[----:B------:R-:W-:Y:S05]  /*5400*/  @P3 BRA `(.L_x_221) ;  /* 0x00000000000c3947 */ /* 0x000fea0003800000 */
[----:B--2---:R-:W1:Y:S02]  /*5410*/  LDG.E.U8 R155, desc[UR36][R10.64+0xb9] ;  /* 0x0000b9240a9b7981 */ /* 0x004e64000c1e1100 */
[----:B-1----:R-:W-:-:S05]  /*5420*/  PRMT R3, R155, 0x8880, RZ ;  /* 0x000088809b037816 */ /* 0x002fca00000000ff */
[----:B------:R-:W-:-:S07]  /*5430*/  IMAD R12, R3, R154, RZ ;  /* 0x0000009a030c7224 */ /* 0x000fce00078e02ff */
.L_x_221:
[----:B------:R-:W-:Y:S05]  /*5440*/  BSYNC B1 ;  /* 0x0000000000017941 */ /* 0x000fea0003800000 */
.L_x_220:
[----:B------:R-:W-:Y:S01]  /*5450*/  @!P3 IMAD R119, R119, R153, R12 ;  /* 0x000000997777b224 */ /* 0x000fe200078e020c */
[----:B------:R-:W-:Y:S04]  /*5460*/  BSSY B1, `(.L_x_222) ;  /* 0x0000006000017945 */ /* 0x000fe80003800000 */
[----:B------:R0:W-:Y:S01]  /*5470*/  @!P3 STG.E.U8 desc[UR36][R6.64+0xb9], R119 ;  /* 0x0000b9770600b986 */ /* 0x0001e2000c101124 */
[----:B------:R-:W-:Y:S05]  /*5480*/  @P5 BRA `(.L_x_223) ;  /* 0x00000000000c5947 */ /* 0x000fea0003800000 */
[----:B--2---:R-:W1:Y:S02]  /*5490*/  LDG.E.U8 R155, desc[UR36][R8.64+0xc0] ;  /* 0x0000c024089b7981 */ /* 0x004e64000c1e1100 */
[----:B-1----:R-:W-:-:S05]  /*54a0*/  PRMT R3, R155, 0x8880, RZ ;  /* 0x000088809b037816 */ /* 0x002fca00000000ff */
[----:B------:R-:W-:-:S07]  /*54b0*/  IMAD R12, R3, R154, RZ ;  /* 0x0000009a030c7224 */ /* 0x000fce00078e02ff */
.L_x_223:
[----:B------:R-:W-:Y:S05]  /*54c0*/  BSYNC B1 ;  /* 0x0000000000017941 */ /* 0x000fea0003800000 */
.L_x_222:
[----:B-1----:R-:W-:Y:S01]  /*54d0*/  @!P5 IMAD R3, R120, R153, R12 ;  /* 0x000000997803d224 */ /* 0x002fe200078e020c */
[----:B------:R-:W-:Y:S04]  /*54e0*/  BSSY B1, `(.L_x_224) ;  /* 0x0000006000017945 */ /* 0x000fe80003800000 */
[----:B------:R1:W-:Y:S01]  /*54f0*/  @!P5 STG.E.U8 desc[UR36][R4.64+0xc0], R3 ;  /* 0x0000c0030400d986 */ /* 0x0003e2000c101124 */
[----:B------:R-:W-:Y:S05]  /*5500*/  @P2 BRA `(.L_x_225) ;  /* 0x00000000000c2947 */ /* 0x000fea0003800000 */
[----:B--2---:R-:W1:Y:S02]  /*5510*/  LDG.E.U8 R155, desc[UR36][R8.64+0xc1] ;  /* 0x0000c124089b7981 */ /* 0x004e64000c1e1100 */
[----:B-1----:R-:W-:-:S05]  /*5520*/  PRMT R3, R155, 0x8880, RZ ;  /* 0x000088809b037816 */ /* 0x002fca00000000ff */
[----:B------:R-:W-:-:S07]  /*5530*/  IMAD R12, R3, R154, RZ ;  /* 0x0000009a030c7224 */ /* 0x000fce00078e02ff */
.L_x_225:
[----:B------:R-:W-:Y:S05]  /*5540*/  BSYNC B1 ;  /* 0x0000000000017941 */ /* 0x000fea0003800000 */
.L_x_224:
        /* <DEDUP_REMOVED lines=11> */
.L_x_227:
[----:B------:R-:W-:Y:S05]  /*5600*/  BSYNC B1 ;  /* 0x0000000000017941 */ /* 0x000fea0003800000 */
.L_x_226:
[----:B-1----:R-:W-:Y:S01]  /*5610*/  @!P4 IMAD R3, R122, R153, R12 ;  /* 0x000000997a03c224 */ /* 0x002fe200078e020c */
[----:B------:R-:W-:Y:S04]  /*5620*/  BSSY B1, `(.L_x_228) ;  /* 0x0000006000017945 */ /* 0x000fe80003800000 */
[----:B------:R1:W-:Y:S01]  /*5630*/  @!P4 STG.E.U8 desc[UR36][R6.64+0xc0], R3 ;  /* 0x0000c0030600c986 */ /* 0x0003e2000c101124 */
[----:B------:R-:W-:Y:S05]  /*5640*/  @P3 BRA `(.L_x_229) ;  /* 0x00000000000c3947 */ /* 0x000fea0003800000 */
[----:B--2---:R-:W1:Y:S02]  /*5650*/  LDG.E.U8 R155, desc[UR36][R10.64+0xc1] ;  /* 0x0000c1240a9b7981 */ /* 0x004e64000c1e1100 */
[----:B-1----:R-:W-:-:S05]  /*5660*/  PRMT R3, R155, 0x8880, RZ ;  /* 0x000088809b037816 */ /* 0x002fca00000000ff */
[----:B------:R-:W-:-:S07]  /*5670*/  IMAD R12, R3, R154, RZ ;  /* 0x0000009a030c7224 */ /* 0x000fce00078e02ff */
.L_x_229:
[----:B------:R-:W-:Y:S05]  /*5680*/  BSYNC B1 ;  /* 0x0000000000017941 */ /* 0x000fea0003800000 */
.L_x_228:
[----:B------:R-:W-:Y:S01]  /*5690*/  @!P3 IMAD R123, R123, R153, R12 ;  /* 0x000000997b7bb224 */ /* 0x000fe200078e020c */
[----:B------:R-:W-:Y:S04]  /*56a0*/  BSSY B1, `(.L_x_230) ;  /* 0x0000006000017945 */ /* 0x000fe80003800000 */
[----:B------:R0:W-:Y:S01]  /*56b0*/  @!P3 STG.E.U8 desc[UR36][R6.64+0xc1], R123 ;  /* 0x0000c17b0600b986 */ /* 0x0001e2000c101124 */
[----:B------:R-:W-:Y:S05]  /*56c0*/  @P5 BRA `(.L_x_231) ;  /* 0x00000000000c5947 */ /* 0x000fea0003800000 */
[----:B--2---:R-:W1:Y:S02]  /*56d0*/  LDG.E.U8 R155, desc[UR36][R8.64+0xc8] ;  /* 0x0000c824089b7981 */ /* 0x004e64000c1e1100 */
[----:B-1----:R-:W-:-:S05]  /*56e0*/  PRMT R3, R155, 0x8880, RZ ;  /* 0x000088809b037816 */ /* 0x002fca00000000ff */
[----:B------:R-:W-:-:S07]  /*56f0*/  IMAD R12, R3, R154, RZ ;  /* 0x0000009a030c7224 */ /* 0x000fce00078e02ff */
.L_x_231:
[----:B------:R-:W-:Y:S05]  /*5700*/  BSYNC B1 ;  /* 0x0000000000017941 */ /* 0x000fea0003800000 */
.L_x_230:
[----:B-1----:R-:W-:Y:S01]  /*5710*/  @!P5 IMAD R3, R124, R153, R12 ;  /* 0x000000997c03d224 */ /* 0x002fe200078e020c */
[----:B------:R-:W-:Y:S04]  /*5720*/  BSSY B1, `(.L_x_232) ;  /* 0x0000006000017945 */ /* 0x000fe80003800000 */
[----:B------:R1:W-:Y:S01]  /*5730*/  @!P5 STG.E.U8 desc[UR36][R4.64+0xc8], R3 ;  /* 0x0000c8030400d986 */ /* 0x0003e2000c101124 */
[----:B------:R-:W-:Y:S05]  /*5740*/  @P2 BRA `(.L_x_233) ;  /* 0x00000000000c2947 */ /* 0x000fea0003800000 */
[----:B--2---:R-:W1:Y:S02]  /*5750*/  LDG.E.U8 R155, desc[UR36][R8.64+0xc9] ;  /* 0x0000c924089b7981 */ /* 0x004e64000c1e1100 */
[----:B-1----:R-:W-:-:S05]  /*5760*/  PRMT R3, R155, 0x8880, RZ ;  /* 0x000088809b037816 */ /* 0x002fca00000000ff */
[----:B------:R-:W-:-:S07]  /*5770*/  IMAD R12, R3, R154, RZ ;  /* 0x0000009a030c7224 */ /* 0x000fce00078e02ff */
.L_x_233:
[----:B------:R-:W-:Y:S05]  /*5780*/  BSYNC B1 ;  /* 0x0000000000017941 */ /* 0x000fea0003800000 */
.L_x_232:
        /* <DEDUP_REMOVED lines=11> */
.L_x_235:
[----:B------:R-:W-:Y:S05]  /*5840*/  BSYNC B1 ;  /* 0x0000000000017941 */ /* 0x000fea0003800000 */
.L_x_234:
[----:B-1----:R-:W-:Y:S01]  /*5850*/  @!P4 IMAD R3, R126, R153, R12 ;  /* 0x000000997e03c224 */ /* 0x002fe200078e020c */
[----:B------:R-:W-:Y:S04]  /*5860*/  BSSY B1, `(.L_x_236) ;  /* 0x0000006000017945 */ /* 0x000fe80003800000 */
[----:B------:R1:W-:Y:S01]  /*5870*/  @!P4 STG.E.U8 desc[UR36][R6.64+0xc8], R3 ;  /* 0x0000c8030600c986 */ /* 0x0003e2000c101124 */
[----:B------:R-:W-:Y:S05]  /*5880*/  @P3 BRA `(.L_x_237) ;  /* 0x00000000000c3947 */ /* 0x000fea0003800000 */
[----:B--2---:R-:W1:Y:S02]  /*5890*/  LDG.E.U8 R155, desc[UR36][R10.64+0xc9] ;  /* 0x0000c9240a9b7981 */ /* 0x004e64000c1e1100 */
[----:B-1----:R-:W-:-:S05]  /*58a0*/  PRMT R3, R155, 0x8880, RZ ;  /* 0x000088809b037816 */ /* 0x002fca00000000ff */
[----:B------:R-:W-:-:S07]  /*58b0*/  IMAD R12, R3, R154, RZ ;  /* 0x0000009a030c7224 */ /* 0x000fce00078e02ff */
.L_x_237:
[----:B------:R-:W-:Y:S05]  /*58c0*/  BSYNC B1 ;  /* 0x0000000000017941 */ /* 0x000fea0003800000 */
.L_x_236:
[----:B------:R-:W-:Y:S01]  /*58d0*/  @!P3 IMAD R127, R127, R153, R12 ;  /* 0x000000997f7fb224 */ /* 0x000fe200078e020c */
[----:B------:R-:W-:Y:S04]  /*58e0*/  BSSY B1, `(.L_x_238) ;  /* 0x0000006000017945 */ /* 0x000fe80003800000 */
[----:B------:R0:W-:Y:S01]  /*58f0*/  @!P3 STG.E.U8 desc[UR36][R6.64+0xc9], R127 ;  /* 0x0000c97f0600b986 */ /* 0x0001e2000c101124 */
[----:B------:R-:W-:Y:S05]  /*5900*/  @P5 BRA `(.L_x_239) ;  /* 0x00000000000c5947 */ /* 0x000fea0003800000 */
[----:B--2---:R-:W1:Y:S02]  /*5910*/  LDG.E.U8 R155, desc[UR36][R8.64+0xd0] ;  /* 0x0000d024089b7981 */ /* 0x004e64000c1e1100 */
[----:B-1----:R-:W-:-:S05]  /*5920*/  PRMT R3, R155, 0x8880, RZ ;  /* 0x000088809b037816 */ /* 0x002fca00000000ff */
[----:B------:R-:W-:-:S07]  /*5930*/  IMAD R12, R3, R154, RZ ;  /* 0x0000009a030c7224 */ /* 0x000fce00078e02ff */
.L_x_239:
[----:B------:R-:W-:Y:S05]  /*5940*/  BSYNC B1 ;  /* 0x0000000000017941 */ /* 0x000fea0003800000 */
.L_x_238:
[----:B-1----:R-:W-:Y:S01]  /*5950*/  @!P5 IMAD R3, R128, R153, R12 ;  /* 0x000000998003d224 */ /* 0x002fe200078e020c */
[----:B------:R-:W-:Y:S04]  /*5960*/  BSSY B1, `(.L_x_240) ;  /* 0x0000006000017945 */ /* 0x000fe80003800000 */
[----:B------:R1:W-:Y:S01]  /*5970*/  @!P5 STG.E.U8 desc[UR36][R4.64+0xd0], R3 ;  /* 0x0000d0030400d986 */ /* 0x0003e2000c101124 */
[----:B------:R-:W-:Y:S05]  /*5980*/  @P2 BRA `(.L_x_241) ;  /* 0x00000000000c2947 */ /* 0x000fea0003800000 */
[----:B--2---:R-:W1:Y:S02]  /*5990*/  LDG.E.U8 R155, desc[UR36][R8.64+0xd1] ;  /* 0x0000d124089b7981 */ /* 0x004e64000c1e1100 */
[----:B-1----:R-:W-:-:S05]  /*59a0*/  PRMT R3, R155, 0x8880, RZ ;  /* 0x000088809b037816 */ /* 0x002fca00000000ff */
[----:B------:R-:W-:-:S07]  /*59b0*/  IMAD R12, R3, R154, RZ ;  /* 0x0000009a030c7224 */ /* 0x000fce00078e02ff */
.L_x_241:
[----:B------:R-:W-:Y:S05]  /*59c0*/  BSYNC B1 ;  /* 0x0000000000017941 */ /* 0x000fea0003800000 */
.L_x_240:
        /* <DEDUP_REMOVED lines=11> */
.L_x_243:
[----:B------:R-:W-:Y:S05]  /*5a80*/  BSYNC B1 ;  /* 0x0000000000017941 */ /* 0x000fea0003800000 */
.L_x_242:
[----:B-1----:R-:W-:Y:S01]  /*5a90*/  @!P4 IMAD R3, R130, R153, R12 ;  /* 0x000000998203c224 */ /* 0x002fe200078e020c */
[----:B------:R-:W-:Y:S04]  /*5aa0*/  BSSY B1, `(.L_x_244) ;  /* 0x0000006000017945 */ /* 0x000fe80003800000 */
[----:B------:R1:W-:Y:S01]  /*5ab0*/  @!P4 STG.E.U8 desc[UR36][R6.64+0xd0], R3 ;  /* 0x0000d0030600c986 */ /* 0x0003e2000c101124 */
[----:B------:R-:W-:Y:S05]  /*5ac0*/  @P3 BRA `(.L_x_245) ;  /* 0x00000000000c3947 */ /* 0x000fea0003800000 */
[----:B--2---:R-:W1:Y:S02]  /*5ad0*/  LDG.E.U8 R155, desc[UR36][R10.64+0xd1] ;  /* 0x0000d1240a9b7981 */ /* 0x004e64000c1e1100 */
[----:B-1----:R-:W-:-:S05]  /*5ae0*/  PRMT R3, R155, 0x8880, RZ ;  /* 0x000088809b037816 */ /* 0x002fca00000000ff */
[----:B------:R-:W-:-:S07]  /*5af0*/  IMAD R12, R3, R154, RZ ;  /* 0x0000009a030c7224 */ /* 0x000fce00078e02ff */
.L_x_245:
[----:B------:R-:W-:Y:S05]  /*5b00*/  BSYNC B1 ;  /* 0x0000000000017941 */ /* 0x000fea0003800000 */
.L_x_244:
[----:B------:R-:W-:Y:S01]  /*5b10*/  @!P3 IMAD R131, R131, R153, R12 ;  /* 0x000000998383b224 */ /* 0x000fe200078e020c */
[----:B------:R-:W-:Y:S04]  /*5b20*/  BSSY B1, `(.L_x_246) ;  /* 0x0000006000017945 */ /* 0x000fe80003800000 */
[----:B------:R0:W-:Y:S01]  /*5b30*/  @!P3 STG.E.U8 desc[UR36][R6.64+0xd1], R131 ;  /* 0x0000d1830600b986 */ /* 0x0001e2000c101124 */
[----:B------:R-:W-:Y:S05]  /*5b40*/  @P5 BRA `(.L_x_247) ;  /* 0x00000000000c5947 */ /* 0x000fea0003800000 */
[----:B--2---:R-:W1:Y:S02]  /*5b50*/  LDG.E.U8 R155, desc[UR36][R8.64+0xd8] ;  /* 0x0000d824089b7981 */ /* 0x004e64000c1e1100 */
[----:B-1----:R-:W-:-:S05]  /*5b60*/  PRMT R3, R155, 0x8880, RZ ;  /* 0x000088809b037816 */ /* 0x002fca00000000ff */
[----:B------:R-:W-:-:S07]  /*5b70*/  IMAD R12, R3, R154, RZ ;  /* 0x0000009a030c7224 */ /* 0x000fce00078e02ff */
.L_x_247:
[----:B------:R-:W-:Y:S05]  /*5b80*/  BSYNC B1 ;  /* 0x0000000000017941 */ /* 0x000fea0003800000 */
.L_x_246:
[----:B-1----:R-:W-:Y:S01]  /*5b90*/  @!P5 IMAD R3, R132, R153, R12 ;  /* 0x000000998403d224 */ /* 0x002fe200078e020c */
[----:B------:R-:W-:Y:S04]  /*5ba0*/  BSSY B1, `(.L_x_248) ;  /* 0x0000006000017945 */ /* 0x000fe80003800000 */
[----:B------:R1:W-:Y:S01]  /*5bb0*/  @!P5 STG.E.U8 desc[UR36][R4.64+0xd8], R3 ;  /* 0x0000d8030400d986 */ /* 0x0003e2000c101124 */
[----:B------:R-:W-:Y:S05]  /*5bc0*/  @P2 BRA `(.L_x_249) ;  /* 0x00000000000c2947 */ /* 0x000fea0003800000 */
[----:B--2---:R-:W1:Y:S02]  /*5bd0*/  LDG.E.U8 R155, desc[UR36][R8.64+0xd9] ;  /* 0x0000d924089b7981 */ /* 0x004e64000c1e1100 */
[----:B-1----:R-:W-:-:S05]  /*5be0*/  PRMT R3, R155, 0x8880, RZ ;  /* 0x000088809b037816 */ /* 0x002fca00000000ff */
[----:B------:R-:W-:-:S07]  /*5bf0*/  IMAD R12, R3, R154, RZ ;  /* 0x0000009a030c7224 */ /* 0x000fce00078e02ff */
.L_x_249:
[----:B------:R-:W-:Y:S05]  /*5c00*/  BSYNC B1 ;  /* 0x0000000000017941 */ /* 0x000fea0003800000 */
.L_x_248:
        /* <DEDUP_REMOVED lines=11> */
.L_x_251:
[----:B------:R-:W-:Y:S05]  /*5cc0*/  BSYNC B1 ;  /* 0x0000000000017941 */ /* 0x000fea0003800000 */
.L_x_250:
[----:B-1----:R-:W-:Y:S01]  /*5cd0*/  @!P4 IMAD R3, R134, R153, R12 ;  /* 0x000000998603c224 */ /* 0x002fe200078e020c */
[----:B------:R-:W-:Y:S04]  /*5ce0*/  BSSY B1, `(.L_x_252) ;  /* 0x0000006000017945 */ /* 0x000fe80003800000 */
[----:B------:R1:W-:Y:S01]  /*5cf0*/  @!P4 STG.E.U8 desc[UR36][R6.64+0xd8], R3 ;  /* 0x0000d8030600c986 */ /* 0x0003e2000c101124 */
[----:B------:R-:W-:Y:S05]  /*5d00*/  @P3 BRA `(.L_x_253) ;  /* 0x00000000000c3947 */ /* 0x000fea0003800000 */
[----:B--2---:R-:W1:Y:S02]  /*5d10*/  LDG.E.U8 R155, desc[UR36][R10.64+0xd9] ;  /* 0x0000d9240a9b7981 */ /* 0x004e64000c1e1100 */
[----:B-1----:R-:W-:-:S05]  /*5d20*/  PRMT R3, R155, 0x8880, RZ ;  /* 0x000088809b037816 */ /* 0x002fca00000000ff */
[----:B------:R-:W-:-:S07]  /*5d30*/  IMAD R12, R3, R154, RZ ;  /* 0x0000009a030c7224 */ /* 0x000fce00078e02ff */
.L_x_253:
[----:B------:R-:W-:Y:S05]  /*5d40*/  BSYNC B1 ;  /* 0x0000000000017941 */ /* 0x000fea0003800000 */
.L_x_252:
[----:B------:R-:W-:Y:S01]  /*5d50*/  @!P3 IMAD R135, R135, R153, R12 ;  /* 0x000000998787b224 */ /* 0x000fe200078e020c */
[----:B------:R-:W-:Y:S04]  /*5d60*/  BSSY B1, `(.L_x_254) ;  /* 0x0000006000017945 */ /* 0x000fe80003800000 */
[----:B------:R0:W-:Y:S01]  /*5d70*/  @!P3 STG.E.U8 desc[UR36][R6.64+0xd9], R135 ;  /* 0x0000d9870600b986 */ /* 0x0001e2000c101124 */
[----:B------:R-:W-:Y:S05]  /*5d80*/  @P5 BRA `(.L_x_255) ;  /* 0x00000000000c5947 */ /* 0x000fea0003800000 */
[----:B--2---:R-:W1:Y:S02]  /*5d90*/  LDG.E.U8 R155, desc[UR36][R8.64+0xe0] ;  /* 0x0000e024089b7981 */ /* 0x004e64000c1e1100 */
[----:B-1----:R-:W-:-:S05]  /*5da0*/  PRMT R3, R155, 0x8880, RZ ;  /* 0x000088809b037816 */ /* 0x002fca00000000ff */
[----:B------:R-:W-:-:S07]  /*5db0*/  IMAD R12, R3, R154, RZ ;  /* 0x0000009a030c7224 */ /* 0x000fce00078e02ff */
.L_x_255:
[----:B------:R-:W-:Y:S05]  /*5dc0*/  BSYNC B1 ;  /* 0x0000000000017941 */ /* 0x000fea0003800000 */
.L_x_254:
[----:B-1----:R-:W-:Y:S01]  /*5dd0*/  @!P5 IMAD R3, R136, R153, R12 ;  /* 0x000000998803d224 */ /* 0x002fe200078e020c */
[----:B------:R-:W-:Y:S04]  /*5de0*/  BSSY B1, `(.L_x_256) ;  /* 0x0000006000017945 */ /* 0x000fe80003800000 */
[----:B------:R1:W-:Y:S01]  /*5df0*/  @!P5 STG.E.U8 desc[UR36][R4.64+0xe0], R3 ;  /* 0x0000e0030400d986 */ /* 0x0003e2000c101124 */
[----:B------:R-:W-:Y:S05]  /*5e00*/  @P2 BRA `(.L_x_257) ;  /* 0x00000000000c2947 */ /* 0x000fea0003800000 */
[----:B--2---:R-:W1:Y:S02]  /*5e10*/  LDG.E.U8 R155, desc[UR36][R8.64+0xe1] ;  /* 0x0000e124089b7981 */ /* 0x004e64000c1e1100 */
[----:B-1----:R-:W-:-:S05]  /*5e20*/  PRMT R3, R155, 0x8880, RZ ;  /* 0x000088809b037816 */ /* 0x002fca00000000ff */
[----:B------:R-:W-:-:S07]  /*5e30*/  IMAD R12, R3, R154, RZ ;  /* 0x0000009a030c7224 */ /* 0x000fce00078e02ff */
.L_x_257:
[----:B------:R-:W-:Y:S05]  /*5e40*/  BSYNC B1 ;  /* 0x0000000000017941 */ /* 0x000fea0003800000 */
.L_x_256:
        /* <DEDUP_REMOVED lines=11> */
.L_x_259:
[----:B------:R-:W-:Y:S05]  /*5f00*/  BSYNC B1 ;  /* 0x0000000000017941 */ /* 0x000fea0003800000 */
.L_x_258:
[----:B-1----:R-:W-:Y:S01]  /*5f10*/  @!P4 IMAD R3, R138, R153, R12 ;  /* 0x000000998a03c224 */ /* 0x002fe200078e020c */
[----:B------:R-:W-:Y:S04]  /*5f20*/  BSSY B1, `(.L_x_260) ;  /* 0x0000006000017945 */ /* 0x000fe80003800000 */
[----:B------:R1:W-:Y:S01]  /*5f30*/  @!P4 STG.E.U8 desc[UR36][R6.64+0xe0], R3 ;  /* 0x0000e0030600c986 */ /* 0x0003e2000c101124 */
[----:B------:R-:W-:Y:S05]  /*5f40*/  @P3 BRA `(.L_x_261) ;  /* 0x00000000000c3947 */ /* 0x000fea0003800000 */
[----:B--2---:R-:W1:Y:S02]  /*5f50*/  LDG.E.U8 R155, desc[UR36][R10.64+0xe1] ;  /* 0x0000e1240a9b7981 */ /* 0x004e64000c1e1100 */
[----:B-1----:R-:W-:-:S05]  /*5f60*/  PRMT R3, R155, 0x8880, RZ ;  /* 0x000088809b037816 */ /* 0x002fca00000000ff */
[----:B------:R-:W-:-:S07]  /*5f70*/  IMAD R12, R3, R154, RZ ;  /* 0x0000009a030c7224 */ /* 0x000fce00078e02ff */
.L_x_261:
[----:B------:R-:W-:Y:S05]  /*5f80*/  BSYNC B1 ;  /* 0x0000000000017941 */ /* 0x000fea0003800000 */
.L_x_260:
[----:B------:R-:W-:Y:S01]  /*5f90*/  @!P3 IMAD R139, R139, R153, R12 ;  /* 0x000000998b8bb224 */ /* 0x000fe200078e020c */
[----:B------:R-:W-:Y:S04]  /*5fa0*/  BSSY B1, `(.L_x_262) ;  /* 0x0000006000017945 */ /* 0x000fe80003800000 */
[----:B------:R0:W-:Y:S01]  /*5fb0*/  @!P3 STG.E.U8 desc[UR36][R6.64+0xe1], R139 ;  /* 0x0000e18b0600b986 */ /* 0x0001e2000c101124 */
[----:B------:R-:W-:Y:S05]  /*5fc0*/  @P5 BRA `(.L_x_263) ;  /* 0x00000000000c5947 */ /* 0x000fea0003800000 */
[----:B--2---:R-:W1:Y:S02]  /*5fd0*/  LDG.E.U8 R155, desc[UR36][R8.64+0xe8] ;  /* 0x0000e824089b7981 */ /* 0x004e64000c1e1100 */
[----:B-1----:R-:W-:-:S05]  /*5fe0*/  PRMT R3, R155, 0x8880, RZ ;  /* 0x000088809b037816 */ /* 0x002fca00000000ff */
[----:B------:R-:W-:-:S07]  /*5ff0*/  IMAD R12, R3, R154, RZ ;  /* 0x0000009a030c7224 */ /* 0x000fce00078e02ff */
.L_x_263:
[----:B------:R-:W-:Y:S05]  /*6000*/  BSYNC B1 ;  /* 0x0000000000017941 */ /* 0x000fea0003800000 */
.L_x_262:
[----:B-1----:R-:W-:Y:S01]  /*6010*/  @!P5 IMAD R3, R140, R153, R12 ;  /* 0x000000998c03d224 */ /* 0x002fe200078e020c */
[----:B------:R-:W-:Y:S04]  /*6020*/  BSSY B1, `(.L_x_264) ;  /* 0x0000006000017945 */ /* 0x000fe80003800000 */
[----:B------:R1:W-:Y:S01]  /*6030*/  @!P5 STG.E.U8 desc[UR36][R4.64+0xe8], R3 ;  /* 0x0000e8030400d986 */ /* 0x0003e2000c101124 */
[----:B------:R-:W-:Y:S05]  /*6040*/  @P2 BRA `(.L_x_265) ;  /* 0x00000000000c2947 */ /* 0x000fea0003800000 */
[----:B--2---:R-:W1:Y:S02]  /*6050*/  LDG.E.U8 R155, desc[UR36][R8.64+0xe9] ;  /* 0x0000e924089b7981 */ /* 0x004e64000c1e1100 */
[----:B-1----:R-:W-:-:S05]  /*6060*/  PRMT R3, R155, 0x8880, RZ ;  /* 0x000088809b037816 */ /* 0x002fca00000000ff */
[----:B------:R-:W-:-:S07]  /*6070*/  IMAD R12, R3, R154, RZ ;  /* 0x0000009a030c7224 */ /* 0x000fce00078e02ff */
.L_x_265:
[----:B------:R-:W-:Y:S05]  /*6080*/  BSYNC B1 ;  /* 0x0000000000017941 */ /* 0x000fea0003800000 */
.L_x_264:
        /* <DEDUP_REMOVED lines=11> */
.L_x_267:
[----:B------:R-:W-:Y:S05]  /*6140*/  BSYNC B1 ;  /* 0x0000000000017941 */ /* 0x000fea0003800000 */
.L_x_266:
[----:B-1----:R-:W-:Y:S01]  /*6150*/  @!P4 IMAD R3, R142, R153, R12 ;  /* 0x000000998e03c224 */ /* 0x002fe200078e020c */
[----:B------:R-:W-:Y:S04]  /*6160*/  BSSY B1, `(.L_x_268) ;  /* 0x0000006000017945 */ /* 0x000fe80003800000 */
[----:B------:R1:W-:Y:S01]  /*6170*/  @!P4 STG.E.U8 desc[UR36][R6.64+0xe8], R3 ;  /* 0x0000e8030600c986 */ /* 0x0003e2000c101124 */
[----:B------:R-:W-:Y:S05]  /*6180*/  @P3 BRA `(.L_x_269) ;  /* 0x00000000000c3947 */ /* 0x000fea0003800000 */
[----:B--2---:R-:W1:Y:S02]  /*6190*/  LDG.E.U8 R155, desc[UR36][R10.64+0xe9] ;  /* 0x0000e9240a9b7981 */ /* 0x004e64000c1e1100 */
[----:B-1----:R-:W-:-:S05]  /*61a0*/  PRMT R3, R155, 0x8880, RZ ;  /* 0x000088809b037816 */ /* 0x002fca00000000ff */
[----:B------:R-:W-:-:S07]  /*61b0*/  IMAD R12, R3, R154, RZ ;  /* 0x0000009a030c7224 */ /* 0x000fce00078e02ff */
.L_x_269:
[----:B------:R-:W-:Y:S05]  /*61c0*/  BSYNC B1 ;  /* 0x0000000000017941 */ /* 0x000fea0003800000 */
.L_x_268:
[----:B------:R-:W-:Y:S01]  /*61d0*/  @!P3 IMAD R143, R143, R153, R12 ;  /* 0x000000998f8fb224 */ /* 0x000fe200078e020c */
[----:B------:R-:W-:Y:S04]  /*61e0*/  BSSY B1, `(.L_x_270) ;  /* 0x0000006000017945 */ /* 0x000fe80003800000 */
[----:B------:R0:W-:Y:S01]  /*61f0*/  @!P3 STG.E.U8 desc[UR36][R6.64+0xe9], R143 ;  /* 0x0000e98f0600b986 */ /* 0x0001e2000c101124 */
[----:B------:R-:W-:Y:S05]  /*6200*/  @P5 BRA `(.L_x_271) ;  /* 0x00000000000c5947 */ /* 0x000fea0003800000 */
[----:B--2---:R-:W1:Y:S02]  /*6210*/  LDG.E.U8 R155, desc[UR36][R8.64+0xf0] ;  /* 0x0000f024089b7981 */ /* 0x004e64000c1e1100 */
[----:B-1----:R-:W-:-:S05]  /*6220*/  PRMT R3, R155, 0x8880, RZ ;  /* 0x000088809b037816 */ /* 0x002fca00000000ff */
[----:B------:R-:W-:-:S07]  /*6230*/  IMAD R12, R3, R154, RZ ;  /* 0x0000009a030c7224 */ /* 0x000fce00078e02ff */
.L_x_271:
[----:B------:R-:W-:Y:S05]  /*6240*/  BSYNC B1 ;  /* 0x0000000000017941 */ /* 0x000fea0003800000 */
.L_x_270:
[----:B-1----:R-:W-:Y:S01]  /*6250*/  @!P5 IMAD R3, R144, R153, R12 ;  /* 0x000000999003d224 */ /* 0x002fe200078e020c */
[----:B------:R-:W-:Y:S04]  /*6260*/  BSSY B1, `(.L_x_272) ;  /* 0x0000006000017945 */ /* 0x000fe80003800000 */
[----:B------:R1:W-:Y:S01]  /*6270*/  @!P5 STG.E.U8 desc[UR36][R4.64+0xf0], R3 ;  /* 0x0000f0030400d986 */ /* 0x0003e2000c101124 */
[----:B------:R-:W-:Y:S05]  /*6280*/  @P2 BRA `(.L_x_273) ;  /* 0x00000000000c2947 */ /* 0x000fea0003800000 */
[----:B--2---:R-:W1:Y:S02]  /*6290*/  LDG.E.U8 R155, desc[UR36][R8.64+0xf1] ;  /* 0x0000f124089b7981 */ /* 0x004e64000c1e1100 */
[----:B-1----:R-:W-:-:S05]  /*62a0*/  PRMT R3, R155, 0x8880, RZ ;  /* 0x000088809b037816 */ /* 0x002fca00000000ff */
[----:B------:R-:W-:-:S07]  /*62b0*/  IMAD R12, R3, R154, RZ ;  /* 0x0000009a030c7224 */ /* 0x000fce00078e02ff */
.L_x_273:
[----:B------:R-:W-:Y:S05]  /*62c0*/  BSYNC B1 ;  /* 0x0000000000017941 */ /* 0x000fea0003800000 */
.L_x_272:
[C---:B------:R-:W-:Y:S01]  /*62d0*/  ISETP.LT.OR P4, PT, R0.reuse, 0xf1, !P0 ;  /* 0x000000f10000780c */ /* 0x040fe20004781670 */
[----:B------:R-:W-:Y:S01]  /*62e0*/  @!P2 IMAD R145, R145, R153, R12 ;  /* 0x000000999191a224 */ /* 0x000fe200078e020c */
[----:B------:R-:W-:Y:S01]  /*62f0*/  BSSY B1, `(.L_x_274) ;  /* 0x000000a000017945 */ /* 0x000fe20003800000 */
[C---:B------:R-:W-:Y:S02]  /*6300*/  ISETP.LT.OR P3, PT, R0.reuse, 0xf2, !P0 ;  /* 0x000000f20000780c */ /* 0x040fe40004761670 */
        /* <DEDUP_REMOVED lines=8> */
.L_x_275:
[----:B------:R-:W-:Y:S05]  /*6390*/  BSYNC B1 ;  /* 0x0000000000017941 */ /* 0x000fea0003800000 */
.L_x_274:
[----:B-1----:R-:W-:Y:S01]  /*63a0*/  @!P4 IMAD R3, R146, R153, R12 ;  /* 0x000000999203c224 */ /* 0x002fe200078e020c */
[----:B------:R-:W-:Y:S04]  /*63b0*/  BSSY B1, `(.L_x_276) ;  /* 0x0000006000017945 */ /* 0x000fe80003800000 */
[----:B------:R1:W-:Y:S01]  /*63c0*/  @!P4 STG.E.U8 desc[UR36][R6.64+0xf0], R3 ;  /* 0x0000f0030600c986 */ /* 0x0003e2000c101124 */
[----:B------:R-:W-:Y:S05]  /*63d0*/  @P3 BRA `(.L_x_277) ;  /* 0x00000000000c3947 */ /* 0x000fea0003800000 */
[----:B--2---:R-:W1:Y:S02]  /*63e0*/  LDG.E.U8 R155, desc[UR36][R10.64+0xf1] ;  /* 0x0000f1240a9b7981 */ /* 0x004e64000c1e1100 */
[----:B-1----:R-:W-:-:S05]  /*63f0*/  PRMT R3, R155, 0x8880, RZ ;  /* 0x000088809b037816 */ /* 0x002fca00000000ff */
[----:B------:R-:W-:-:S07]  /*6400*/  IMAD R12, R3, R154, RZ ;  /* 0x0000009a030c7224 */ /* 0x000fce00078e02ff */
.L_x_277:
[----:B------:R-:W-:Y:S05]  /*6410*/  BSYNC B1 ;  /* 0x0000000000017941 */ /* 0x000fea0003800000 */
.L_x_276:
[----:B------:R-:W-:Y:S01]  /*6420*/  @!P3 IMAD R147, R147, R153, R12 ;  /* 0x000000999393b224 */ /* 0x000fe200078e020c */
[----:B------:R-:W-:Y:S04]  /*6430*/  BSSY B1, `(.L_x_278) ;  /* 0x0000006000017945 */ /* 0x000fe80003800000 */
[----:B------:R0:W-:Y:S01]  /*6440*/  @!P3 STG.E.U8 desc[UR36][R6.64+0xf1], R147 ;  /* 0x0000f1930600b986 */ /* 0x0001e2000c101124 */
[----:B------:R-:W-:Y:S05]  /*6450*/  @P2 BRA `(.L_x_279) ;  /* 0x00000000000c2947 */ /* 0x000fea0003800000 */
[----:B--2---:R-:W1:Y:S02]  /*6460*/  LDG.E.U8 R155, desc[UR36][R8.64+0xf8] ;  /* 0x0000f824089b7981 */ /* 0x004e64000c1e1100 */
[----:B-1----:R-:W-:-:S05]  /*6470*/  PRMT R3, R155, 0x8880, RZ ;  /* 0x000088809b037816 */ /* 0x002fca00000000ff */
[----:B------:R-:W-:-:S07]  /*6480*/  IMAD R12, R3, R154, RZ ;  /* 0x0000009a030c7224 */ /* 0x000fce00078e02ff */
.L_x_279:
[----:B------:R-:W-:Y:S05]  /*6490*/  BSYNC B1 ;  /* 0x0000000000017941 */ /* 0x000fea0003800000 */
.L_x_278:
[----:B-1----:R-:W-:Y:S01]  /*64a0*/  @!P2 IMAD R3, R148, R153, R12 ;  /* 0x000000999403a224 */ /* 0x002fe200078e020c */
[----:B------:R-:W-:Y:S04]  /*64b0*/  BSSY B1, `(.L_x_280) ;  /* 0x0000006000017945 */ /* 0x000fe80003800000 */
[----:B------:R1:W-:Y:S01]  /*64c0*/  @!P2 STG.E.U8 desc[UR36][R4.64+0xf8], R3 ;  /* 0x0000f8030400a986 */ /* 0x0003e2000c101124 */
[----:B------:R-:W-:Y:S05]  /*64d0*/  @P1 BRA `(.L_x_281) ;  /* 0x00000000000c1947 */ /* 0x000fea0003800000 */
[----:B--2---:R-:W1:Y:S02]  /*64e0*/  LDG.E.U8 R155, desc[UR36][R8.64+0xf9] ;  /* 0x0000f924089b7981 */ /* 0x004e64000c1e1100 */
[----:B-1----:R-:W-:-:S05]  /*64f0*/  PRMT R3, R155, 0x8880, RZ ;  /* 0x000088809b037816 */ /* 0x002fca00000000ff */
[----:B------:R-:W-:-:S07]  /*6500*/  IMAD R12, R3, R154, RZ ;  /* 0x0000009a030c7224 */ /* 0x000fce00078e02ff */
.L_x_281:
[----:B------:R-:W-:Y:S05]  /*6510*/  BSYNC B1 ;  /* 0x0000000000017941 */ /* 0x000fea0003800000 */
.L_x_280:
[----:B------:R-:W-:Y:S01]  /*6520*/  @!P1 IMAD R149, R149, R153, R12 ;  /* 0x0000009995959224 */ /* 0x000fe200078e020c */
[----:B------:R-:W-:Y:S04]  /*6530*/  BSSY B1, `(.L_x_282) ;  /* 0x0000006000017945 */ /* 0x000fe80003800000 */
[----:B------:R0:W-:Y:S01]  /*6540*/  @!P1 STG.E.U8 desc[UR36][R4.64+0xf9], R149 ;  /* 0x0000f99504009986 */ /* 0x0001e2000c101124 */
[----:B------:R-:W-:Y:S05]  /*6550*/  @P5 BRA `(.L_x_283) ;  /* 0x00000000000c5947 */ /* 0x000fea0003800000 */
[----:B--2---:R-:W1:Y:S02]  /*6560*/  LDG.E.U8 R155, desc[UR36][R10.64+0xf8] ;  /* 0x0000f8240a9b7981 */ /* 0x004e64000c1e1100 */
[----:B-1----:R-:W-:-:S05]  /*6570*/  PRMT R3, R155, 0x8880, RZ ;  /* 0x000088809b037816 */ /* 0x002fca00000000ff */
[----:B------:R-:W-:-:S07]  /*6580*/  IMAD R12, R3, R154, RZ ;  /* 0x0000009a030c7224 */ /* 0x000fce00078e02ff */
.L_x_283:
[----:B------:R-:W-:Y:S05]  /*6590*/  BSYNC B1 ;  /* 0x0000000000017941 */ /* 0x000fea0003800000 */
.L_x_282:
[----:B-1----:R-:W-:Y:S01]  /*65a0*/  @!P5 IMAD R3, R150, R153, R12 ;  /* 0x000000999603d224 */ /* 0x002fe200078e020c */
[----:B------:R-:W-:Y:S01]  /*65b0*/  ISETP.LT.OR P0, PT, R0, 0xfa, !P0 ;  /* 0x000000fa0000780c */ /* 0x000fe20004701670 */
[----:B------:R-:W-:Y:S03]  /*65c0*/  BSSY B1, `(.L_x_284) ;  /* 0x0000006000017945 */ /* 0x000fe60003800000 */
[----:B------:R1:W-:Y:S09]  /*65d0*/  @!P5 STG.E.U8 desc[UR36][R6.64+0xf8], R3 ;  /* 0x0000f8030600d986 */ /* 0x0003f2000c101124 */
[----:B------:R-:W-:Y:S05]  /*65e0*/  @P0 BRA `(.L_x_285) ;  /* 0x00000000000c0947 */ /* 0x000fea0003800000 */
[----:B--2---:R-:W1:Y:S02]  /*65f0*/  LDG.E.U8 R155, desc[UR36][R10.64+0xf9] ;  /* 0x0000f9240a9b7981 */ /* 0x004e64000c1e1100 */
[----:B-1----:R-:W-:-:S05]  /*6600*/  PRMT R3, R155, 0x8880, RZ ;  /* 0x000088809b037816 */ /* 0x002fca00000000ff */
[----:B------:R-:W-:-:S07]  /*6610*/  IMAD R12, R3, R154, RZ ;  /* 0x0000009a030c7224 */ /* 0x000fce00078e02ff */
.L_x_285:
[----:B------:R-:W-:Y:S05]  /*6620*/  BSYNC B1 ;  /* 0x0000000000017941 */ /* 0x000fea0003800000 */
.L_x_284:
[----:B------:R-:W-:Y:S01]  /*6630*/  IMAD R151, R151, R153, R12 ;  /* 0x0000009997977224 */ /* 0x000fe200078e020c */
[----:B------:R-:W-:Y:S06]  /*6640*/  @P0 BRA `(.L_x_286) ;  /* 0x0000001800100947 */ /* 0x000fec0003800000 */
[----:B------:R0:W-:Y:S01]  /*6650*/  STG.E.U8 desc[UR36][R6.64+0xf9], R151 ;  /* 0x0000f99706007986 */ /* 0x0001e2000c101124 */
[----:B------:R-:W-:Y:S05]  /*6660*/  BRA `(.L_x_286) ;  /* 0x0000001800087947 */ /* 0x000fea0003800000 */
.L_x_29:
[C---:B------:R-:W-:Y:S02]  /*6670*/  ISETP.GE.AND P1, PT, R160.reuse, 0x1, PT ;  /* 0x00000001a000780c */ /* 0x040fe40003f26270 */
[----:B------:R-:W-:Y:S02]  /*6680*/  ISETP.GE.AND P0, PT, R160, 0x9, PT ;  /* 0x00000009a000780c */ /* 0x000fe40003f06270 */
[C---:B------:R-:W-:Y:S02]  /*6690*/  ISETP.LT.OR P4, PT, R0.reuse, 0x1, !P1 ;  /* 0x000000010000780c */ /* 0x040fe40004f81670 */
[C---:B------:R-:W-:Y:S02]  /*66a0*/  ISETP.LT.OR P3, PT, R0.reuse, 0x2, !P1 ;  /* 0x000000020000780c */ /* 0x040fe40004f61670 */
[C---:B------:R-:W-:Y:S02]  /*66b0*/  ISETP.LT.OR P2, PT, R0.reuse, 0x1, !P0 ;  /* 0x000000010000780c */ /* 0x040fe40004741670 */
[----:B------:R-:W-:-:S07]  /*66c0*/  ISETP.LT.OR P5, PT, R0, 0x2, !P0 ;  /* 0x000000020000780c */ /* 0x000fce00047a1670 */
[-C--:B------:R-:W-:Y:S02]  /*66d0*/  @!P4 IMAD R3, R24, R153.reuse, RZ ;  /* 0x000000991803c224 */ /* 0x080fe400078e02ff */
[-C--:B------:R-:W-:Y:S02]  /*66e0*/  @!P3 IMAD R25, R25, R153.reuse, RZ ;  /* 0x000000991919b224 */ /* 0x080fe400078e02ff */
[-C--:B------:R-:W-:Y:S01]  /*66f0*/  @!P2 IMAD R9, R26, R153.reuse, RZ ;  /* 0x000000991a09a224 */ /* 0x080fe200078e02ff */
[----:B------:R0:W-:Y:S01]  /*6700*/  @!P4 STG.E.U8 desc[UR36][R4.64], R3 ;  /* 0x000000030400c986 */ /* 0x0001e2000c101124 */
[C---:B------:R-:W-:Y:S01]  /*6710*/  ISETP.LT.OR P4, PT, R0.reuse, 0x9, !P1 ;  /* 0x000000090000780c */ /* 0x040fe20004f81670 */
[----:B------:R-:W-:Y:S02]  /*6720*/  @!P5 IMAD R27, R27, R153, RZ ;  /* 0x000000991b1bd224 */ /* 0x000fe400078e02ff */
[----:B------:R-:W-:Y:S01]  /*6730*/  @!P3 STG.E.U8 desc[UR36][R4.64+0x1], R25 ;  /* 0x000001190400b986 */ /* 0x000fe2000c101124 */
[----:B------:R-:W-:-:S03]  /*6740*/  ISETP.LT.OR P3, PT, R0, 0xa, !P1 ;  /* 0x0000000a0000780c */ /* 0x000fc60004f61670 */
[----:B------:R1:W-:Y:S01]  /*6750*/  @!P2 STG.E.U8 desc[UR36][R6.64], R9 ;  /* 0x000000090600a986 */ /* 0x0003e2000c101124 */
[----:B------:R-:W-:-:S03]  /*6760*/  ISETP.LT.OR P2, PT, R0, 0x9, !P0 ;  /* 0x000000090000780c */ /* 0x000fc60004741670 */
[----:B------:R-:W-:Y:S01]  /*6770*/  @!P5 STG.E.U8 desc[UR36][R6.64+0x1], R27 ;  /* 0x0000011b0600d986 */ /* 0x000fe2000c101124 */
[----:B------:R-:W-:Y:S01]  /*6780*/  ISETP.LT.OR P5, PT, R0, 0xa, !P0 ;  /* 0x0000000a0000780c */ /* 0x000fe200047a1670 */
[----:B------:R-:W-:-:S04]  /*6790*/  @!P4 IMAD R11, R28, R153, RZ ;  /* 0x000000991c0bc224 */ /* 0x000fc800078e02ff */
[-C--:B------:R-:W-:Y:S01]  /*67a0*/  @!P3 IMAD R29, R29, R153.reuse, RZ ;  /* 0x000000991d1db224 */ /* 0x080fe200078e02ff */
[----:B------:R-:W-:Y:S01]  /*67b0*/  @!P4 STG.E.U8 desc[UR36][R4.64+0x8], R11 ;  /* 0x0000080b0400c986 */ /* 0x000fe2000c101124 */
[----:B------:R-:W-:Y:S02]  /*67c0*/  ISETP.LT.OR P4, PT, R0, 0x11, !P1 ;  /* 0x000000110000780c */ /* 0x000fe40004f81670 */
[-C--:B0-----:R-:W-:Y:S01]  /*67d0*/  @!P2 IMAD R3, R30, R153.reuse, RZ ;  /* 0x000000991e03a224 */ /* 0x081fe200078e02ff */
[----:B------:R-:W-:Y:S01]  /*67e0*/  @!P3 STG.E.U8 desc[UR36][R4.64+0x9], R29 ;  /* 0x0000091d0400b986 */ /* 0x000fe2000c101124 */
[C---:B------:R-:W-:Y:S02]  /*67f0*/  ISETP.LT.OR P3, PT, R0.reuse, 0x12, !P1 ;  /* 0x000000120000780c */ /* 0x040fe40004f61670 */
[----:B------:R-:W-:Y:S01]  /*6800*/  @!P5 IMAD R31, R31, R153, RZ ;  /* 0x000000991f1fd224 */ /* 0x000fe200078e02ff */
[----:B------:R0:W-:Y:S01]  /*6810*/  @!P2 STG.E.U8 desc[UR36][R6.64+0x8], R3 ;  /* 0x000008030600a986 */ /* 0x0001e2000c101124 */
[----:B------:R-:W-:-:S03]  /*6820*/  ISETP.LT.OR P2, PT, R0, 0x11, !P0 ;  /* 0x000000110000780c */ /* 0x000fc60004741670 */
[----:B------:R-:W-:Y:S01]  /*6830*/  @!P5 STG.E.U8 desc[UR36][R6.64+0x9], R31 ;  /* 0x0000091f0600d986 */ /* 0x000fe2000c101124 */
[----:B------:R-:W-:Y:S01]  /*6840*/  ISETP.LT.OR P5, PT, R0, 0x12, !P0 ;  /* 0x000000120000780c */ /* 0x000fe200047a1670 */
[----:B-1----:R-:W-:-:S04]  /*6850*/  @!P4 IMAD R9, R32, R153, RZ ;  /* 0x000000992009c224 */ /* 0x002fc800078e02ff */
        /* <DEDUP_REMOVED lines=301> */
[----:B------:R1:W-:Y:S01]  /*7b30*/  @!P4 STG.E.U8 desc[UR36][R4.64+0xd8], R11 ;  /* 0x0000d80b0400c986 */ /* 0x0003e2000c101124 */
        /* <DEDUP_REMOVED lines=13> */
[-C--:B-1----:R-:W-:Y:S01]  /*7c10*/  @!P2 IMAD R11, R138, R153.reuse, RZ ;  /* 0x000000998a0ba224 */ /* 0x082fe200078e02ff */
[----:B------:R-:W-:Y:S01]  /*7c20*/  @!P3 STG.E.U8 desc[UR36][R4.64+0xe1], R137 ;  /* 0x0000e1890400b986 */ /* 0x000fe2000c101124 */
[C---:B------:R-:W-:Y:S02]  /*7c30*/  ISETP.LT.OR P3, PT, R0.reuse, 0xea, !P1 ;  /* 0x000000ea0000780c */ /* 0x040fe40004f61670 */
[----:B------:R-:W-:Y:S01]  /*7c40*/  @!P5 IMAD R139, R139, R153, RZ ;  /* 0x000000998b8bd224 */ /* 0x000fe200078e02ff */
[----:B------:R1:W-:Y:S01]  /*7c50*/  @!P2 STG.E.U8 desc[UR36][R6.64+0xe0], R11 ;  /* 0x0000e00b0600a986 */ /* 0x0003e2000c101124 */
[----:B------:R-:W-:-:S03]  /*7c60*/  ISETP.LT.OR P2, PT, R0, 0xe9, !P0 ;  /* 0x000000e90000780c */ /* 0x000fc60004741670 */
[----:B------:R-:W-:Y:S01]  /*7c70*/  @!P5 STG.E.U8 desc[UR36][R6.64+0xe1], R139 ;  /* 0x0000e18b0600d986 */ /* 0x000fe2000c101124 */
[----:B------:R-:W-:Y:S01]  /*7c80*/  ISETP.LT.OR P5, PT, R0, 0xea, !P0 ;  /* 0x000000ea0000780c */ /* 0x000fe200047a1670 */
[----:B0-----:R-:W-:-:S04]  /*7c90*/  @!P4 IMAD R3, R140, R153, RZ ;  /* 0x000000998c03c224 */ /* 0x001fc800078e02ff */
[-C--:B------:R-:W-:Y:S01]  /*7ca0*/  @!P3 IMAD R141, R141, R153.reuse, RZ ;  /* 0x000000998d8db224 */ /* 0x080fe200078e02ff */
[----:B------:R0:W-:Y:S01]  /*7cb0*/  @!P4 STG.E.U8 desc[UR36][R4.64+0xe8], R3 ;  /* 0x0000e8030400c986 */ /* 0x0001e2000c101124 */
[----:B------:R-:W-:Y:S02]  /*7cc0*/  ISETP.LT.OR P4, PT, R0, 0xf2, !P1 ;  /* 0x000000f20000780c */ /* 0x000fe40004f81670 */
[-C--:B---3--:R-:W-:Y:S01]  /*7cd0*/  @!P2 IMAD R9, R142, R153.reuse, RZ ;  /* 0x000000998e09a224 */ /* 0x088fe200078e02ff */
[----:B------:R-:W-:Y:S01]  /*7ce0*/  @!P3 STG.E.U8 desc[UR36][R4.64+0xe9], R141 ;  /* 0x0000e98d0400b986 */ /* 0x000fe2000c101124 */
[C---:B------:R-:W-:Y:S02]  /*7cf0*/  ISETP.LT.OR P3, PT, R0.reuse, 0xf1, !P1 ;  /* 0x000000f10000780c */ /* 0x040fe40004f61670 */
[----:B------:R-:W-:Y:S01]  /*7d00*/  @!P5 IMAD R143, R143, R153, RZ ;  /* 0x000000998f8fd224 */ /* 0x000fe200078e02ff */
[----:B------:R-:W-:Y:S01]  /*7d10*/  @!P2 STG.E.U8 desc[UR36][R6.64+0xe8], R9 ;  /* 0x0000e8090600a986 */ /* 0x000fe2000c101124 */
[----:B------:R-:W-:-:S03]  /*7d20*/  ISETP.LT.OR P2, PT, R0, 0xf1, !P0 ;  /* 0x000000f10000780c */ /* 0x000fc60004741670 */
[----:B------:R-:W-:Y:S01]  /*7d30*/  @!P5 STG.E.U8 desc[UR36][R6.64+0xe9], R143 ;  /* 0x0000e98f0600d986 */ /* 0x000fe2000c101124 */
[----:B------:R-:W-:Y:S01]  /*7d40*/  ISETP.LT.OR P5, PT, R0, 0xf9, !P0 ;  /* 0x000000f90000780c */ /* 0x000fe200047a1670 */
[----:B------:R-:W-:-:S04]  /*7d50*/  @!P4 IMAD R145, R145, R153, RZ ;  /* 0x000000999191c224 */ /* 0x000fc800078e02ff */
[-C--:B-1----:R-:W-:Y:S01]  /*7d60*/  @!P3 IMAD R11, R144, R153.reuse, RZ ;  /* 0x00000099900bb224 */ /* 0x082fe200078e02ff */
[----:B------:R-:W-:Y:S01]  /*7d70*/  @!P4 STG.E.U8 desc[UR36][R4.64+0xf1], R145 ;  /* 0x0000f1910400c986 */ /* 0x000fe2000c101124 */
[C---:B------:R-:W-:Y:S02]  /*7d80*/  ISETP.LT.OR P4, PT, R0.reuse, 0xf2, !P0 ;  /* 0x000000f20000780c */ /* 0x040fe40004781670 */
[C---:B------:R-:W-:Y:S01]  /*7d90*/  ISETP.LT.OR P0, PT, R0.reuse, 0xfa, !P0 ;  /* 0x000000fa0000780c */ /* 0x040fe20004701670 */
[----:B------:R1:W-:Y:S01]  /*7da0*/  @!P3 STG.E.U8 desc[UR36][R4.64+0xf0], R11 ;  /* 0x0000f00b0400b986 */ /* 0x0003e2000c101124 */
[----:B------:R-:W-:Y:S01]  /*7db0*/  ISETP.LT.OR P3, PT, R0, 0xf9, !P1 ;  /* 0x000000f90000780c */ /* 0x000fe20004f61670 */
[----:B0-----:R-:W-:Y:S01]  /*7dc0*/  @!P2 IMAD R3, R146, R153, RZ ;  /* 0x000000999203a224 */ /* 0x001fe200078e02ff */
[----:B------:R-:W-:-:S04]  /*7dd0*/  ISETP.LT.OR P1, PT, R0, 0xfa, !P1 ;  /* 0x000000fa0000780c */ /* 0x000fc80004f21670 */
[----:B------:R0:W-:Y:S03]  /*7de0*/  @!P2 STG.E.U8 desc[UR36][R6.64+0xf0], R3 ;  /* 0x0000f0030600a986 */ /* 0x0001e6000c101124 */
[-C--:B------:R-:W-:Y:S02]  /*7df0*/  @!P4 IMAD R147, R147, R153.reuse, RZ ;  /* 0x000000999393c224 */ /* 0x080fe400078e02ff */
[-C--:B-1----:R-:W-:Y:S02]  /*7e00*/  @!P5 IMAD R11, R150, R153.reuse, RZ ;  /* 0x00000099960bd224 */ /* 0x082fe400078e02ff */
[-C--:B------:R-:W-:Y:S01]  /*7e10*/  @!P3 IMAD R9, R148, R153.reuse, RZ ;  /* 0x000000999409b224 */ /* 0x080fe200078e02ff */
[----:B------:R0:W-:Y:S01]  /*7e20*/  @!P4 STG.E.U8 desc[UR36][R6.64+0xf1], R147 ;  /* 0x0000f1930600c986 */ /* 0x0001e2000c101124 */
[-C--:B------:R-:W-:Y:S02]  /*7e30*/  @!P1 IMAD R149, R149, R153.reuse, RZ ;  /* 0x0000009995959224 */ /* 0x080fe400078e02ff */
[----:B------:R-:W-:Y:S01]  /*7e40*/  @!P0 IMAD R151, R151, R153, RZ ;  /* 0x0000009997978224 */ /* 0x000fe200078e02ff */
[----:B------:R0:W-:Y:S04]  /*7e50*/  @!P3 STG.E.U8 desc[UR36][R4.64+0xf8], R9 ;  /* 0x0000f8090400b986 */ /* 0x0001e8000c101124 */
[----:B------:R0:W-:Y:S04]  /*7e60*/  @!P1 STG.E.U8 desc[UR36][R4.64+0xf9], R149 ;  /* 0x0000f99504009986 */ /* 0x0001e8000c101124 */
[----:B------:R0:W-:Y:S04]  /*7e70*/  @!P5 STG.E.U8 desc[UR36][R6.64+0xf8], R11 ;  /* 0x0000f80b0600d986 */ /* 0x0001e8000c101124 */
[----:B------:R0:W-:Y:S02]  /*7e80*/  @!P0 STG.E.U8 desc[UR36][R6.64+0xf9], R151 ;  /* 0x0000f99706008986 */ /* 0x0001e4000c101124 */
.L_x_286:
[----:B------:R-:W-:Y:S05]  /*7e90*/  BSYNC B0 ;  /* 0x0000000000007941 */ /* 0x000fea0003800000 */
.L_x_28:
[----:B------:R-:W-:Y:S01]  /*7ea0*/  ULDC UR4, c[0x0][0xc] ;  /* 0x0000030000047ab9 */ /* 0x000fe20000000800 */
[----:B------:R-:W-:Y:S01]  /*7eb0*/  ULDC UR5, c[0x0][0x10] ;  /* 0x0000040000057ab9 */ /* 0x000fe20000000800 */
[----:B01----:R-:W0:Y:S01]  /*7ec0*/  LDC R3, c[0x0][0x14] ;  /* 0x00000500ff037b82 */ /* 0x003e220000000800 */
[----:B------:R-:W-:Y:S01]  /*7ed0*/  UIMAD.WIDE.U32 UR4, UR4, UR5, URZ ;  /* 0x00000005040472a5 */ /* 0x000fe2000f8e003f */
[----:B------:R-:W-:Y:S01]  /*7ee0*/  PRMT R0, RZ, 0x7610, R0 ;  /* 0x00007610ff007816 */ /* 0x000fe20000000000 */
[----:B------:R-:W-:Y:S02]  /*7ef0*/  IMAD.MOV.U32 R23, RZ, RZ, -0x1 ;  /* 0xffffffffff177424 */ /* 0x000fe400078e00ff */
[----:B------:R-:W-:Y:S02]  /*7f00*/  IMAD.MOV.U32 R22, RZ, RZ, -0x1 ;  /* 0xffffffffff167424 */ /* 0x000fe400078e00ff */
[----:B0-----:R-:W-:-:S04]  /*7f10*/  IMAD.WIDE.U32 R16, R3, UR4, R16 ;  /* 0x0000000403107c25 */ /* 0x001fc8000f8e0010 */
[----:B------:R-:W-:Y:S01]  /*7f20*/  IMAD R3, R3, UR5, RZ ;  /* 0x0000000503037c24 */ /* 0x000fe2000f8e02ff */
[----:B------:R-:W-:Y:S02]  /*7f30*/  ULDC.64 UR4, c[0x0][0x650] ;  /* 0x0001940000047ab9 */ /* 0x000fe40000000a00 */
[----:B------:R-:W-:Y:S01]  /*7f40*/  ISETP.GE.U32.AND P0, PT, R16, UR4, PT ;  /* 0x0000000410007c0c */ /* 0x000fe2000bf06070 */
[----:B------:R-:W-:-:S05]  /*7f50*/  IMAD.IADD R17, R17, 0x1, R3 ;  /* 0x0000000111117824 */ /* 0x000fca00078e0203 */
[----:B------:R-:W-:-:S13]  /*7f60*/  ISETP.GE.U32.AND.EX P0, PT, R17, UR5, PT, P0 ;  /* 0x0000000511007c0c */ /* 0x000fda000bf06100 */
[----:B------:R-:W-:Y:S05]  /*7f70*/  @P0 BRA `(.L_x_287) ;  /* 0x0000000400640947 */ /* 0x000fea0003800000 */
[----:B------:R-:W0:Y:S01]  /*7f80*/  S2R R12, SR_CTAID.X ;  /* 0x00000000000c7919 */ /* 0x000e220000002500 */
[----:B------:R-:W1:Y:S01]  /*7f90*/  LDC.64 R10, c[0x0][0x628] ;  /* 0x00018a00ff0a7b82 */ /* 0x000e620000000a00 */
[----:B------:R-:W-:Y:S01]  /*7fa0*/  ULDC UR4, c[0x0][0x150] ;  /* 0x0000540000047ab9 */ /* 0x000fe20000000800 */
[----:B------:R-:W-:Y:S01]  /*7fb0*/  IMAD.MOV.U32 R8, RZ, RZ, R16 ;  /* 0x000000ffff087224 */ /* 0x000fe200078e0010 */
[----:B------:R-:W0:Y:S01]  /*7fc0*/  S2R R23, SR_CTAID.Y ;  /* 0x0000000000177919 */ /* 0x000e220000002600 */
[----:B------:R-:W-:-:S04]  /*7fd0*/  IMAD.MOV.U32 R9, RZ, RZ, R17 ;  /* 0x000000ffff097224 */ /* 0x000fc800078e0011 */
[----:B------:R-:W2:Y:S08]  /*7fe0*/  LDC R21, c[0x0][0x144] ;  /* 0x00005100ff157b82 */ /* 0x000eb00000000800 */
[----:B------:R-:W2:Y:S08]  /*7ff0*/  LDC R0, c[0x0][0x630] ;  /* 0x00018c00ff007b82 */ /* 0x000eb00000000800 */
[----:B------:R-:W2:Y:S01]  /*8000*/  LDC.64 R14, c[0x0][0x620] ;  /* 0x00018800ff0e7b82 */ /* 0x000ea20000000a00 */
[----:B-1----:R-:W-:-:S04]  /*8010*/  ISETP.NE.U32.AND P0, PT, R10, RZ, PT ;  /* 0x000000ff0a00720c */ /* 0x002fc80003f05070 */
[----:B------:R-:W-:Y:S02]  /*8020*/  ISETP.NE.AND.EX P0, PT, R11, RZ, PT, P0 ;  /* 0x000000ff0b00720c */ /* 0x000fe40003f05300 */
[----:B0-----:R-:W-:-:S05]  /*8030*/  I2FP.F32.U32 R3, R12 ;  /* 0x0000000c00037245 */ /* 0x001fca0000201000 */
[----:B------:R-:W-:-:S04]  /*8040*/  FMUL R3, R3, UR4 ;  /* 0x0000000403037c20 */ /* 0x000fc80008400000 */
[----:B------:R0:W1:Y:S02]  /*8050*/  F2I.U32.TRUNC.NTZ R20, R3 ;  /* 0x0000000300147305 */ /* 0x000064000020f000 */
[----:B------:R-:W-:Y:S05]  /*8060*/  @!P0 BRA `(.L_x_288) ;  /* 0x0000000000288947 */ /* 0x000fea0003800000 */
[----:B0-----:R-:W0:Y:S02]  /*8070*/  LDC R3, c[0x0][0x634] ;  /* 0x00018d00ff037b82 */ /* 0x001e240000000800 */
[----:B0-----:R-:W-:-:S05]  /*8080*/  IADD3 R3, P0, R16, R3, RZ ;  /* 0x0000000310037210 */ /* 0x001fca0007f1e0ff */
[----:B------:R-:W-:-:S04]  /*8090*/  IMAD.X R13, RZ, RZ, R17, P0 ;  /* 0x000000ffff0d7224 */ /* 0x000fc800000e0611 */
[----:B---3--:R-:W-:-:S04]  /*80a0*/  IMAD.WIDE.U32 R4, R13, R10, RZ ;  /* 0x0000000a0d047225 */ /* 0x008fc800078e00ff */
[----:B----4-:R-:W-:-:S04]  /*80b0*/  IMAD.WIDE.U32 R6, P0, R3, R11, R4 ;  /* 0x0000000b03067225 */ /* 0x010fc80007800004 */
[----:B------:R-:W-:-:S04]  /*80c0*/  IMAD.WIDE.U32 R4, R3, R10, RZ ;  /* 0x0000000a03047225 */ /* 0x000fc800078e00ff */
[----:B------:R-:W-:Y:S01]  /*80d0*/  IMAD.X R9, RZ, RZ, RZ, P0 ;  /* 0x000000ffff097224 */ /* 0x000fe200000e06ff */
[----:B------:R-:W-:Y:S01]  /*80e0*/  IADD3 RZ, P0, R5, R6, RZ ;  /* 0x0000000605ff7210 */ /* 0x000fe20007f1e0ff */
[----:B------:R-:W-:-:S04]  /*80f0*/  IMAD.MOV.U32 R8, RZ, RZ, R7 ;  /* 0x000000ffff087224 */ /* 0x000fc800078e0007 */
[----:B------:R-:W-:-:S08]  /*8100*/  IMAD.WIDE.U32.X R8, R13, R11, R8, P0 ;  /* 0x0000000b0d087225 */ /* 0x000fd000000e0408 */
.L_x_288:
[----:B----4-:R-:W4:Y:S01]  /*8110*/  LDC.64 R26, c[0x0][0x640] ;  /* 0x00019000ff1a7b82 */ /* 0x010f220000000a00 */
[-CC-:B--2---:R-:W-:Y:S01]  /*8120*/  SHF.R.U64 R22, R8, R0.reuse, R9.reuse ;  /* 0x0000000008167219 */ /* 0x184fe20000001209 */
[----:B-1----:R-:W-:Y:S01]  /*8130*/  IMAD.MOV R20, RZ, RZ, -R20 ;  /* 0x000000ffff147224 */ /* 0x002fe200078e0a14 */
[----:B------:R-:W-:Y:S01]  /*8140*/  SHF.R.U32.HI R0, RZ, R0, R9 ;  /* 0x00000000ff007219 */ /* 0x000fe20000011609 */
[----:B------:R-:W-:Y:S01]  /*8150*/  ULDC UR4, c[0x0][0x154] ;  /* 0x0000550000047ab9 */ /* 0x000fe20000000800 */
[----:B0-----:R-:W-:Y:S01]  /*8160*/  IADD3 R3, P0, RZ, -R22, RZ ;  /* 0x80000016ff037210 */ /* 0x001fe20007f1e0ff */
[----:B------:R-:W-:Y:S02]  /*8170*/  IMAD R21, R21, R20, R12 ;  /* 0x0000001415157224 */ /* 0x000fe400078e020c */
[----:B------:R-:W0:Y:S01]  /*8180*/  LDC R6, c[0x0][0x618] ;  /* 0x00018600ff067b82 */ /* 0x000e220000000800 */
[----:B------:R-:W-:Y:S02]  /*8190*/  IMAD.MOV.U32 R7, RZ, RZ, 0x1 ;  /* 0x00000001ff077424 */ /* 0x000fe400078e00ff */
[----:B---3--:R-:W-:-:S04]  /*81a0*/  IMAD.X R5, RZ, RZ, ~R0, P0 ;  /* 0x000000ffff057224 */ /* 0x008fc800000e0e00 */
[-C--:B------:R-:W-:Y:S01]  /*81b0*/  IMAD R0, R5, R14.reuse, RZ ;  /* 0x0000000e05007224 */ /* 0x080fe200078e02ff */
[----:B------:R-:W1:Y:S01]  /*81c0*/  LDC R8, c[0x0][0x608] ;  /* 0x00018200ff087b82 */ /* 0x000e620000000800 */
[----:B------:R-:W-:-:S04]  /*81d0*/  IMAD.WIDE.U32 R4, R3, R14, R16 ;  /* 0x0000000e03047225 */ /* 0x000fc800078e0010 */
[----:B------:R-:W-:Y:S01]  /*81e0*/  IMAD R3, R3, R15, R0 ;  /* 0x0000000f03037224 */ /* 0x000fe200078e0200 */
[----:B------:R-:W-:Y:S02]  /*81f0*/  I2FP.F32.U32 R0, R23 ;  /* 0x0000001700007245 */ /* 0x000fe40000201000 */
[----:B------:R-:W2:Y:S01]  /*8200*/  LDC R24, c[0x0][0x658] ;  /* 0x00019600ff187b82 */ /* 0x000ea20000000800 */
[----:B------:R-:W-:Y:S01]  /*8210*/  IMAD.IADD R3, R5, 0x1, R3 ;  /* 0x0000000105037824 */ /* 0x000fe200078e0203 */
[----:B----4-:R-:W-:Y:S01]  /*8220*/  ISETP.NE.U32.AND P0, PT, R26, RZ, PT ;  /* 0x000000ff1a00720c */ /* 0x010fe20003f05070 */
[----:B------:R-:W-:Y:S01]  /*8230*/  FMUL R0, R0, UR4 ;  /* 0x0000000400007c20 */ /* 0x000fe20008400000 */
[----:B------:R-:W-:Y:S02]  /*8240*/  IMAD.MOV.U32 R5, RZ, RZ, -0x1 ;  /* 0xffffffffff057424 */ /* 0x000fe400078e00ff */
[----:B------:R-:W-:Y:S01]  /*8250*/  ISETP.NE.AND.EX P0, PT, R27, RZ, PT, P0 ;  /* 0x000000ff1b00720c */ /* 0x000fe20003f05300 */
[----:B------:R3:W4:Y:S01]  /*8260*/  F2I.U32.TRUNC.NTZ R13, R0 ;  /* 0x00000000000d7305 */ /* 0x000722000020f000 */
[----:B------:R-:W3:Y:S01]  /*8270*/  LDC R20, c[0x0][0x148] ;  /* 0x00005200ff147b82 */ /* 0x000ee20000000800 */
[----:B0-----:R-:W-:-:S02]  /*8280*/  SHF.R.U64 R12, R4, R6, R3 ;  /* 0x00000006040c7219 */ /* 0x001fc40000001203 */
[----:B------:R-:W-:-:S05]  /*8290*/  SHF.R.U32.HI R3, RZ, R6, R3 ;  /* 0x00000006ff037219 */ /* 0x000fca0000011603 */
[----:B------:R-:W0:Y:S01]  /*82a0*/  LDC R15, c[0x0][0x600] ;  /* 0x00018000ff0f7b82 */ /* 0x000e220000000800 */
[-CC-:B-1----:R-:W-:Y:S02]  /*82b0*/  SHF.R.U64 R10, R12, R8.reuse, R3.reuse ;  /* 0x000000080c0a7219 */ /* 0x182fe40000001203 */
[----:B------:R-:W-:-:S05]  /*82c0*/  SHF.R.U32.HI R3, RZ, R8, R3 ;  /* 0x00000008ff037219 */ /* 0x000fca0000011603 */
[----:B------:R-:W1:Y:S01]  /*82d0*/  LDC R28, c[0x0][0x648] ;  /* 0x00019200ff1c7b82 */ /* 0x000e620000000800 */
[-C--:B--2---:R-:W-:Y:S02]  /*82e0*/  SHF.L.U32 R4, R5, R24.reuse, RZ ;  /* 0x0000001805047219 */ /* 0x084fe400000006ff */
[--C-:B------:R-:W-:Y:S02]  /*82f0*/  SHF.R.U64 R14, R10, R24, R3.reuse ;  /* 0x000000180a0e7219 */ /* 0x100fe40000001203 */
[----:B------:R-:W-:Y:S02]  /*8300*/  LOP3.LUT R25, RZ, R4, RZ, 0x33, !PT ;  /* 0x00000004ff197212 */ /* 0x000fe400078e33ff */
[-C--:B------:R-:W-:Y:S01]  /*8310*/  SHF.R.U32.HI R5, RZ, R24.reuse, R3 ;  /* 0x00000018ff057219 */ /* 0x080fe20000011603 */
[----:B------:R-:W2:Y:S01]  /*8320*/  LDC R29, c[0x0][0x638] ;  /* 0x00018e00ff1d7b82 */ /* 0x000ea20000000800 */
[----:B------:R-:W-:Y:S01]  /*8330*/  SHF.L.U32 R152, R7, R24, RZ ;  /* 0x0000001807987219 */ /* 0x000fe200000006ff */
[----:B------:R-:W-:-:S06]  /*8340*/  IMAD.MOV.U32 R4, RZ, RZ, R14 ;  /* 0x000000ffff047224 */ /* 0x000fcc00078e000e */
[----:B------:R-:W0:Y:S01]  /*8350*/  LDC R30, c[0x0][0x610] ;  /* 0x00018400ff1e7b82 */ /* 0x000e220000000800 */
[----:B----4-:R-:W-:Y:S05]  /*8360*/  @!P0 BRA `(.L_x_289) ;  /* 0x0000000000288947 */ /* 0x010fea0003800000 */
[----:B------:R-:W4:Y:S02]  /*8370*/  LDC R3, c[0x0][0x64c] ;  /* 0x00019300ff037b82 */ /* 0x000f240000000800 */
[----:B----4-:R-:W-:-:S05]  /*8380*/  IADD3 R3, P0, R14, R3, RZ ;  /* 0x000000030e037210 */ /* 0x010fca0007f1e0ff */
        /* <DEDUP_REMOVED lines=8> */
.L_x_289:
[----:B------:R-:W-:Y:S01]  /*8410*/  ISETP.NE.AND P0, PT, R2, 0x1, PT ;  /* 0x000000010200780c */ /* 0x000fe20003f05270 */
[----:B0-----:R-:W-:Y:S01]  /*8420*/  VIADD R7, R15, 0xffffffff ;  /* 0xffffffff0f077836 */ /* 0x001fe20000000000 */
[----:B-1-3--:R-:W-:Y:S01]  /*8430*/  SHF.R.U64 R0, R4, R28, R5 ;  /* 0x0000001c04007219 */ /* 0x00afe20000001205 */
[----:B------:R-:W-:Y:S01]  /*8440*/  IMAD.MOV R13, RZ, RZ, -R13 ;  /* 0x000000ffff0d7224 */ /* 0x000fe200078e0a0d */
[----:B------:R-:W-:Y:S01]  /*8450*/  LOP3.LUT R5, R10, R25, RZ, 0xc0, !PT ;  /* 0x000000190a057212 */ /* 0x000fe200078ec0ff */
[----:B------:R-:W-:Y:S02]  /*8460*/  IMAD.MOV.U32 R4, RZ, RZ, 0x1 ;  /* 0x00000001ff047424 */ /* 0x000fe400078e00ff */
[----:B------:R-:W-:Y:S02]  /*8470*/  IMAD.MOV R3, RZ, RZ, -R0 ;  /* 0x000000ffff037224 */ /* 0x000fe400078e0a00 */
[----:B------:R-:W-:Y:S01]  /*8480*/  IMAD R152, R152, R0, R5 ;  /* 0x0000000098987224 */ /* 0x000fe200078e0205 */
[----:B------:R-:W-:Y:S01]  /*8490*/  LOP3.LUT R5, R12, R7, RZ, 0xc0, !PT ;  /* 0x000000070c057212 */ /* 0x000fe200078ec0ff */
[----:B--2---:R-:W-:-:S02]  /*84a0*/  IMAD R0, R3, R29, R14 ;  /* 0x0000001d03007224 */ /* 0x004fc400078e020e */
[----:B------:R-:W-:Y:S02]  /*84b0*/  @P0 IMAD R21, R20, R13, R23 ;  /* 0x0000000d14150224 */ /* 0x000fe400078e0217 */
[----:B------:R-:W-:Y:S01]  /*84c0*/  IMAD R3, R0, R15, R5 ;  /* 0x0000000f00037224 */ /* 0x000fe200078e0205 */
[----:B------:R-:W-:Y:S01]  /*84d0*/  PRMT R0, R4, 0x7610, R0 ;  /* 0x0000761004007816 */ /* 0x000fe20000000000 */
[----:B------:R-:W-:-:S05]  /*84e0*/  IMAD R152, R152, R30, R21 ;  /* 0x0000001e98987224 */ /* 0x000fca00078e0215 */
[----:B------:R-:W-:Y:S02]  /*84f0*/  SEL R23, R3, R152, !P0 ;  /* 0x0000009803177207 */ /* 0x000fe40004000000 */
[----:B------:R-:W-:-:S07]  /*8500*/  SEL R152, R152, R3, !P0 ;  /* 0x0000000398987207 */ /* 0x000fce0004000000 */
.L_x_287:
[----:B------:R-:W-:-:S13]  /*8510*/  LOP3.LUT P0, RZ, R0, 0xff, RZ, 0xc0, !PT ;  /* 0x000000ff00ff7812 */ /* 0x000fda000780c0ff */
[----:B------:R-:W-:Y:S05]  /*8520*/  @P0 BRA `(.L_x_290) ;  /* 0xffffff8800980947 */ /* 0x000fea000383ffff */
[----:B------:R-:W-:Y:S05]  /*8530*/  EXIT ;  /* 0x000000000000794d */ /* 0x000fea0003800000 */
.L_x_3:
[----:B0-----:R-:W-:Y:S01]  /*8540*/  ULDC.64 UR4, c[0x0][0x650] ;  /* 0x0001940000047ab9 */ /* 0x001fe20000000a00 */
        /* <DEDUP_REMOVED lines=25> */
.L_x_292:
[--C-:B------:R-:W-:Y:S01]  /*86e0*/  SHF.R.U64 R12, R10, R14, R11.reuse ;  /* 0x0000000e0a0c7219 */ /* 0x100fe2000000120b */
[----:B------:R-:W0:Y:S01]  /*86f0*/  LDC R22, c[0x0][0x618] ;  /* 0x00018600ff167b82 */ /* 0x000e220000000800 */
[----:B------:R-:W-:Y:S01]  /*8700*/  I2FP.F32.U32 R6, R4 ;  /* 0x0000000400067245 */ /* 0x000fe20000201000 */
[----:B------:R-:W-:Y:S01]  /*8710*/  ULDC UR4, c[0x0][0x150] ;  /* 0x0000540000047ab9 */ /* 0x000fe20000000800 */
[----:B------:R-:W-:Y:S02]  /*8720*/  SHF.R.U32.HI R5, RZ, R14, R11 ;  /* 0x0000000eff057219 */ /* 0x000fe4000001160b */
[----:B------:R-:W-:Y:S01]  /*8730*/  IADD3 R9, P0, RZ, -R12, RZ ;  /* 0x8000000cff097210 */ /* 0x000fe20007f1e0ff */
[----:B------:R-:W-:Y:S01]  /*8740*/  FMUL R11, R6, UR4 ;  /* 0x00000004060b7c20 */ /* 0x000fe20008400000 */
[----:B------:R-:W-:Y:S01]  /*8750*/  ULDC UR4, c[0x0][0x154] ;  /* 0x0000550000047ab9 */ /* 0x000fe20000000800 */
[----:B------:R-:W1:Y:S02]  /*8760*/  LDC.64 R24, c[0x0][0x640] ;  /* 0x00019000ff187b82 */ /* 0x000e640000000a00 */
[----:B------:R-:W-:-:S02]  /*8770*/  IMAD.X R5, RZ, RZ, ~R5, P0 ;  /* 0x000000ffff057224 */ /* 0x000fc400000e0e05 */
[----:B------:R-:W2:Y:S01]  /*8780*/  F2I.U32.TRUNC.NTZ R11, R11 ;  /* 0x0000000b000b7305 */ /* 0x000ea2000020f000 */
[----:B------:R-:W-:-:S03]  /*8790*/  IMAD.WIDE.U32 R6, R9, R20, R16 ;  /* 0x0000001409067225 */ /* 0x000fc600078e0010 */
[----:B------:R-:W3:Y:S01]  /*87a0*/  LDC R13, c[0x0][0x144] ;  /* 0x00005100ff0d7b82 */ /* 0x000ee20000000800 */
[----:B------:R-:W-:-:S04]  /*87b0*/  IMAD R8, R5, R20, RZ ;  /* 0x0000001405087224 */ /* 0x000fc800078e02ff */
[----:B------:R-:W-:Y:S02]  /*87c0*/  IMAD R5, R9, R21, R8 ;  /* 0x0000001509057224 */ /* 0x000fe400078e0208 */
[----:B------:R-:W-:Y:S01]  /*87d0*/  IMAD.MOV.U32 R8, RZ, RZ, -0x1 ;  /* 0xffffffffff087424 */ /* 0x000fe200078e00ff */
[----:B------:R-:W4:Y:S01]  /*87e0*/  LDC R14, c[0x0][0x608] ;  /* 0x00018200ff0e7b82 */ /* 0x000f220000000800 */
[----:B------:R-:W-:Y:S01]  /*87f0*/  IMAD.IADD R5, R7, 0x1, R5 ;  /* 0x0000000107057824 */ /* 0x000fe200078e0205 */
[----:B------:R-:W-:-:S04]  /*8800*/  I2FP.F32.U32 R7, R3 ;  /* 0x0000000300077245 */ /* 0x000fc80000201000 */
[-C--:B0-----:R-:W-:Y:S01]  /*8810*/  SHF.R.U64 R10, R6, R22.reuse, R5 ;  /* 0x00000016060a7219 */ /* 0x081fe20000001205 */
[----:B--2---:R-:W-:Y:S01]  /*8820*/  IMAD.MOV R6, RZ, RZ, -R11 ;  /* 0x000000ffff067224 */ /* 0x004fe200078e0a0b */
[----:B------:R-:W0:Y:S01]  /*8830*/  LDC R9, c[0x0][0x658] ;  /* 0x00019600ff097b82 */ /* 0x000e220000000800 */
[----:B-1----:R-:W-:Y:S01]  /*8840*/  ISETP.NE.U32.AND P0, PT, R24, RZ, PT ;  /* 0x000000ff1800720c */ /* 0x002fe20003f05070 */
[----:B------:R-:W-:Y:S01]  /*8850*/  FMUL R7, R7, UR4 ;  /* 0x0000000407077c20 */ /* 0x000fe20008400000 */
[----:B------:R-:W-:Y:S02]  /*8860*/  SHF.R.U32.HI R5, RZ, R22, R5 ;  /* 0x00000016ff057219 */ /* 0x000fe40000011605 */
[----:B------:R-:W-:-:S03]  /*8870*/  ISETP.NE.AND.EX P0, PT, R25, RZ, PT, P0 ;  /* 0x000000ff1900720c */ /* 0x000fc60003f05300 */
[----:B------:R-:W1:Y:S01]  /*8880*/  LDC R20, c[0x0][0x148] ;  /* 0x00005200ff147b82 */ /* 0x000e620000000800 */
[----:B---3--:R-:W-:Y:S02]  /*8890*/  IMAD R23, R13, R6, R4 ;  /* 0x000000060d177224 */ /* 0x008fe400078e0204 */
[----:B------:R-:W-:-:S05]  /*88a0*/  IMAD.MOV.U32 R6, RZ, RZ, 0x1 ;  /* 0x00000001ff067424 */ /* 0x000fca00078e00ff */
[----:B------:R-:W2:Y:S01]  /*88b0*/  LDC R21, c[0x0][0x600] ;  /* 0x00018000ff157b82 */ /* 0x000ea20000000800 */
[-CC-:B----4-:R-:W-:Y:S02]  /*88c0*/  SHF.R.U64 R13, R10, R14.reuse, R5.reuse ;  /* 0x0000000e0a0d7219 */ /* 0x190fe40000001205 */
[----:B------:R-:W-:Y:S02]  /*88d0*/  SHF.R.U32.HI R4, RZ, R14, R5 ;  /* 0x0000000eff047219 */ /* 0x000fe40000011605 */
[----:B------:R3:W4:Y:S03]  /*88e0*/  F2I.U32.TRUNC.NTZ R14, R7 ;  /* 0x00000007000e7305 */ /* 0x000726000020f000 */
[----:B------:R-:W1:Y:S01]  /*88f0*/  LDC R26, c[0x0][0x648] ;  /* 0x00019200ff1a7b82 */ /* 0x000e620000000800 */
[-C--:B0-----:R-:W-:Y:S02]  /*8900*/  SHF.R.U64 R15, R13, R9.reuse, R4 ;  /* 0x000000090d0f7219 */ /* 0x081fe40000001204 */
[----:B------:R-:W-:-:S02]  /*8910*/  SHF.L.U32 R8, R8, R9, RZ ;  /* 0x0000000908087219 */ /* 0x000fc400000006ff */
[-C--:B------:R-:W-:Y:S01]  /*8920*/  SHF.R.U32.HI R5, RZ, R9.reuse, R4 ;  /* 0x00000009ff057219 */ /* 0x080fe20000011604 */
[----:B------:R-:W-:Y:S01]  /*8930*/  IMAD.MOV.U32 R4, RZ, RZ, R15 ;  /* 0x000000ffff047224 */ /* 0x000fe200078e000f */
[----:B------:R-:W-:Y:S01]  /*8940*/  SHF.L.U32 R22, R6, R9, RZ ;  /* 0x0000000906167219 */ /* 0x000fe200000006ff */
[----:B------:R-:W0:Y:S01]  /*8950*/  LDC R27, c[0x0][0x638] ;  /* 0x00018e00ff1b7b82 */ /* 0x000e220000000800 */
[----:B------:R-:W-:-:S07]  /*8960*/  LOP3.LUT R28, RZ, R8, RZ, 0x33, !PT ;  /* 0x00000008ff1c7212 */ /* 0x000fce00078e33ff */
        /* <DEDUP_REMOVED lines=12> */
.L_x_293:
[----:B------:R-:W-:Y:S01]  /*8a30*/  ISETP.NE.AND P0, PT, R2, 0x1, PT ;  /* 0x000000010200780c */ /* 0x000fe20003f05270 */
[----:B--2---:R-:W-:Y:S01]  /*8a40*/  VIADD R7, R21, 0xffffffff ;  /* 0xffffffff15077836 */ /* 0x004fe20000000000 */
[----:B-1----:R-:W-:Y:S01]  /*8a50*/  SHF.R.U64 R5, R4, R26, R5 ;  /* 0x0000001a04057219 */ /* 0x002fe20000001205 */
[----:B------:R-:W-:Y:S01]  /*8a60*/  IMAD.MOV R14, RZ, RZ, -R14 ;  /* 0x000000ffff0e7224 */ /* 0x000fe200078e0a0e */
[----:B------:R-:W-:Y:S01]  /*8a70*/  LOP3.LUT R4, R13, R28, RZ, 0xc0, !PT ;  /* 0x0000001c0d047212 */ /* 0x000fe200078ec0ff */
[----:B------:R-:W-:Y:S01]  /*8a80*/  IMAD.MOV.U32 R8, RZ, RZ, R12 ;  /* 0x000000ffff087224 */ /* 0x000fe200078e000c */
[----:B------:R-:W-:Y:S01]  /*8a90*/  LOP3.LUT R10, R10, R7, RZ, 0xc0, !PT ;  /* 0x000000070a0a7212 */ /* 0x000fe200078ec0ff */
[----:B------:R-:W-:Y:S02]  /*8aa0*/  IMAD.MOV R6, RZ, RZ, -R5 ;  /* 0x000000ffff067224 */ /* 0x000fe400078e0a05 */
[----:B------:R-:W-:-:S04]  /*8ab0*/  IMAD R4, R22, R5, R4 ;  /* 0x0000000516047224 */ /* 0x000fc800078e0204 */
[----:B------:R-:W-:Y:S02]  /*8ac0*/  @P0 IMAD R23, R20, R14, R3 ;  /* 0x0000000e14170224 */ /* 0x000fe400078e0203 */
[----:B0-----:R-:W-:Y:S02]  /*8ad0*/  IMAD R3, R6, R27, R15 ;  /* 0x0000001b06037224 */ /* 0x001fe400078e020f */
[----:B------:R-:W-:Y:S02]  /*8ae0*/  IMAD R7, R4, R29, R23 ;  /* 0x0000001d04077224 */ /* 0x000fe400078e0217 */
[----:B------:R-:W-:Y:S02]  /*8af0*/  IMAD R4, R3, R21, R10 ;  /* 0x0000001503047224 */ /* 0x000fe400078e020a */
[----:B------:R-:W-:-:S03]  /*8b00*/  IMAD.MOV.U32 R6, RZ, RZ, 0x1 ;  /* 0x00000001ff067424 */ /* 0x000fc600078e00ff */
[----:B------:R-:W-:Y:S02]  /*8b10*/  SEL R9, R4, R7, !P0 ;  /* 0x0000000704097207 */ /* 0x000fe40004000000 */
[----:B------:R-:W-:-:S07]  /*8b20*/  SEL R7, R7, R4, !P0 ;  /* 0x0000000407077207 */ /* 0x000fce0004000000 */
.L_x_291:
[----:B------:R-:W-:-:S08]  /*8b30*/  NOP ;  /* 0x0000000000007918 */ /* 0x000fd00000000000 */
[----:B------:R-:W0:-:S00]  /*8b40*/  USETMAXREG.DEALLOC.CTAPOOL 0x28 ;  /* 0x00000028000079c8 */ /* 0x000e0000080e0500 */
[----:B0-----:R-:W-:-:S13]  /*8b50*/  ISETP.NE.AND P0, PT, R0, RZ, PT ;  /* 0x000000ff0000720c */ /* 0x001fda0003f05270 */
[----:B------:R-:W-:Y:S05]  /*8b60*/  @P0 EXIT ;  /* 0x000000000000094d */ /* 0x000fea0003800000 */
[----:B------:R-:W-:Y:S01]  /*8b70*/  LOP3.LUT P0, RZ, R6, 0xff, RZ, 0xc0, !PT ;  /* 0x000000ff06ff7812 */ /* 0x000fe2000780c0ff */
[----:B------:R-:W-:Y:S02]  /*8b80*/  IMAD.MOV.U32 R0, RZ, RZ, 0x1 ;  /* 0x00000001ff007424 */ /* 0x000fe400078e00ff */
[----:B------:R-:W-:-:S10]  /*8b90*/  IMAD.MOV.U32 R12, RZ, RZ, RZ ;  /* 0x000000ffff0c7224 */ /* 0x000fd400078e00ff */
[----:B------:R-:W-:Y:S05]  /*8ba0*/  @!P0 BRA `(.L_x_294) ;  /* 0x0000000c00388947 */ /* 0x000fea0003800000 */
[----:B------:R-:W0:Y:S01]  /*8bb0*/  LDC R0, c[0x0][0x28c] ;  /* 0x0000a300ff007b82 */ /* 0x000e220000000800 */
[----:B------:R-:W-:Y:S01]  /*8bc0*/  ULDC UR5, c[0x0][0x600] ;  /* 0x0001800000057ab9 */ /* 0x000fe20000000800 */
[----:B------:R-:W-:Y:S01]  /*8bd0*/  ULDC UR4, c[0x0][0xc] ;  /* 0x0000030000047ab9 */ /* 0x000fe20000000800 */
[----:B------:R-:W-:Y:S01]  /*8be0*/  UIADD3 UR16, UR5, -0x1, URZ ;  /* 0xffffffff05107890 */ /* 0x000fe2000fffe03f */
[C---:B------:R-:W-:Y:S01]  /*8bf0*/  LOP3.LUT P2, RZ, R18.reuse, 0x7f, RZ, 0xc0, !PT ;  /* 0x0000007f12ff7812 */ /* 0x040fe2000784c0ff */
[----:B------:R-:W-:Y:S01]  /*8c00*/  ULDC UR6, c[0x0][0x658] ;  /* 0x0001960000067ab9 */ /* 0x000fe20000000800 */
[----:B------:R-:W-:Y:S01]  /*8c10*/  ULDC UR5, c[0x0][0x10] ;  /* 0x0000040000057ab9 */ /* 0x000fe20000000800 */
[----:B------:R-:W-:Y:S01]  /*8c20*/  UMOV UR7, 0xffffffff ;  /* 0xffffffff00077882 */ /* 0x000fe20000000000 */
[----:B------:R-:W-:Y:S01]  /*8c30*/  UMOV UR8, 0x1 ;  /* 0x0000000100087882 */ /* 0x000fe20000000000 */
[----:B------:R-:W-:Y:S01]  /*8c40*/  UIMAD.WIDE.U32 UR4, UR4, UR5, URZ ;  /* 0x00000005040472a5 */ /* 0x000fe2000f8e003f */
[----:B------:R-:W-:Y:S01]  /*8c50*/  LOP3.LUT P0, RZ, R18, 0x1f, RZ, 0xc0, !PT ;  /* 0x0000001f12ff7812 */ /* 0x000fe2000780c0ff */
[----:B------:R-:W-:Y:S01]  /*8c60*/  USHF.L.U32 UR7, UR7, UR6, URZ ;  /* 0x0000000607077299 */ /* 0x000fe2000800063f */
[----:B------:R-:W-:Y:S01]  /*8c70*/  BSSY B0, `(.L_x_294) ;  /* 0x00000c1000007945 */ /* 0x000fe20003800000 */
[----:B------:R-:W-:Y:S01]  /*8c80*/  USHF.L.U32 UR18, UR8, UR6, URZ ;  /* 0x0000000608127299 */ /* 0x000fe2000800063f */
[----:B------:R-:W-:Y:S01]  /*8c90*/  IMAD.MOV.U32 R13, RZ, RZ, 0x1 ;  /* 0x00000001ff0d7424 */ /* 0x000fe200078e00ff */
[----:B------:R-:W-:Y:S01]  /*8ca0*/  LOP3.LUT R11, R19, 0x2, RZ, 0xfc, !PT ;  /* 0x00000002130b7812 */ /* 0x000fe200078efcff */
[----:B------:R-:W-:Y:S01]  /*8cb0*/  ULDC UR6, c[0x0][0x14] ;  /* 0x0000050000067ab9 */ /* 0x000fe20000000800 */
[----:B------:R-:W-:Y:S01]  /*8cc0*/  PLOP3.LUT P0, PT, P0, P2, PT, 0x8a, 0x0 ;  /* 0x000000000000781c */ /* 0x000fe20000705172 */
[----:B------:R-:W-:Y:S01]  /*8cd0*/  UIMAD.WIDE.U32 UR20, UR4, UR6, URZ ;  /* 0x00000006041472a5 */ /* 0x000fe2000f8e003f */
[----:B------:R-:W-:Y:S01]  /*8ce0*/  IMAD.MOV.U32 R12, RZ, RZ, RZ ;  /* 0x000000ffff0c7224 */ /* 0x000fe200078e00ff */
[----:B------:R-:W-:-:S02]  /*8cf0*/  UIMAD UR13, UR5, UR6, URZ ;  /* 0x00000006050d72a4 */ /* 0x000fc4000f8e023f */
[----:B------:R-:W-:Y:S01]  /*8d00*/  ULOP3.LUT UR17, URZ, UR7, URZ, 0x33, !UPT ;  /* 0x000000073f117292 */ /* 0x000fe2000f8e333f */
[----:B0-----:R-:W-:Y:S01]  /*8d10*/  VIADD R0, R0, 0x3f ;  /* 0x0000003f00007836 */ /* 0x001fe20000000000 */
[----:B------:R-:W-:Y:S01]  /*8d20*/  UIADD3 UR13, UR21, UR13, URZ ;  /* 0x0000000d150d7290 */ /* 0x000fe2000fffe03f */
[----:B------:R-:W-:-:S03]  /*8d30*/  ULDC.64 UR22, c[0x0][0x198] ;  /* 0x0000660000167ab9 */ /* 0x000fc60000000a00 */
[----:B------:R-:W-:-:S04]  /*8d40*/  SHF.R.S32.HI R3, RZ, 0x1f, R0 ;  /* 0x0000001fff037819 */ /* 0x000fc80000011400 */
[----:B------:R-:W-:Y:S01]  /*8d50*/  LEA.HI R3, R3, R0, RZ, 0x6 ;  /* 0x0000000003037211 */ /* 0x000fe200078f30ff */
[----:B------:R-:W-:-:S03]  /*8d60*/  IMAD.MOV.U32 R0, RZ, RZ, 0x1 ;  /* 0x00000001ff007424 */ /* 0x000fc600078e00ff */
[----:B------:R-:W-:-:S05]  /*8d70*/  SHF.R.S32.HI R3, RZ, 0x6, R3 ;  /* 0x00000006ff037819 */ /* 0x000fca0000011403 */
[----:B------:R-:W-:-:S07]  /*8d80*/  VIADD R10, R3, 0x1 ;  /* 0x00000001030a7836 */ /* 0x000fce0000000000 */
.L_x_306:
[----:B------:R-:W-:-:S03]  /*8d90*/  UMOV UR4, 0xffffffff ;  /* 0xffffffff00047882 */ /* 0x000fc60000000000 */
[----:B------:R-:W-:Y:S05]  /*8da0*/  BRA.DIV UR4, `(.L_x_295) ;  /* 0x00000012040c7947 */ /* 0x000fea000b800000 */
[----:B------:R-:W-:-:S13]  /*8db0*/  ELECT P6, URZ, PT ;  /* 0x00000000003f782f */ /* 0x000fda00038c0000 */
.L_x_320:
[----:B------:R-:W0:Y:S01]  /*8dc0*/  LDC R4, c[0x0][0x28c] ;  /* 0x0000a300ff047b82 */ /* 0x000e220000000800 */
[----:B------:R-:W-:Y:S01]  /*8dd0*/  BSSY B1, `(.L_x_296) ;  /* 0x0000037000017945 */ /* 0x000fe20003800000 */
[----:B0-----:R-:W-:-:S13]  /*8de0*/  ISETP.LT.OR P6, PT, R4, 0x1, !P6 ;  /* 0x000000010400780c */ /* 0x001fda00077c1670 */
[----:B------:R-:W-:Y:S05]  /*8df0*/  @P6 BRA `(.L_x_297) ;  /* 0x0000000000d06947 */ /* 0x000fea0003800000 */
[----:B------:R-:W-:Y:S02]  /*8e00*/  IMAD.SHL.U32 R15, R9, 0x100, RZ ;  /* 0x00000100090f7824 */ /* 0x000fe400078e00ff */
[----:B------:R-:W-:Y:S02]  /*8e10*/  IMAD.SHL.U32 R18, R7, 0x80, RZ ;  /* 0x0000008007127824 */ /* 0x000fe400078e00ff */
[----:B------:R-:W-:Y:S02]  /*8e20*/  IMAD.MOV.U32 R20, RZ, RZ, RZ ;  /* 0x000000ffff147224 */ /* 0x000fe400078e00ff */
[----:B------:R-:W-:Y:S02]  /*8e30*/  IMAD.MOV.U32 R4, RZ, RZ, R10 ;  /* 0x000000ffff047224 */ /* 0x000fe400078e000a */
[----:B------:R-:W-:Y:S02]  /*8e40*/  IMAD.MOV.U32 R5, RZ, RZ, R0 ;  /* 0x000000ffff057224 */ /* 0x000fe400078e0000 */
[----:B------:R-:W-:-:S07]  /*8e50*/  IMAD.MOV.U32 R6, RZ, RZ, R12 ;  /* 0x000000ffff067224 */ /* 0x000fce00078e000c */
.L_x_301:
[----:B------:R-:W0:Y:S01]  /*8e60*/  S2R R14, SR_CgaCtaId ;  /* 0x00000000000e7919 */ /* 0x000e220000008800 */
[----:B------:R-:W-:Y:S01]  /*8e70*/  MOV R7, 0x400 ;  /* 0x0000040000077802 */ /* 0x000fe20000000f00 */
[----:B------:R-:W1:Y:S03]  /*8e80*/  @!P2 LDC R9, c[0x0][0x500] ;  /* 0x00014000ff09ab82 */ /* 0x000e660000000800 */
[----:B0-----:R-:W-:Y:S02]  /*8e90*/  LEA R21, R14, R7, 0x18 ;  /* 0x000000070e157211 */ /* 0x001fe400078ec0ff */
[----:B------:R-:W-:-:S03]  /*8ea0*/  SHF.L.U32 R7, R5, 0x1f, RZ ;  /* 0x0000001f05077819 */ /* 0x000fc600000006ff */
[----:B------:R-:W-:-:S04]  /*8eb0*/  IMAD R14, R6, 0x8, R21 ;  /* 0x00000008060e7824 */ /* 0x000fc800078e0215 */
[----:B------:R-:W0:Y:S02]  /*8ec0*/  SYNCS.PHASECHK.TRANS64.TRYWAIT P1, [R14+URZ+0x38], R7 ;  /* 0x000038070e0075a7 */ /* 0x000e24000802017f */
[----:B01----:R-:W-:Y:S05]  /*8ed0*/  @!P1 BRA `(.L_x_298) ;  /* 0x0000000c00e09947 */ /* 0x003fea0003800000 */
.L_x_321:
[----:B0-----:R-:W-:Y:S01]  /*8ee0*/  PRMT R7, R11, 0x9910, RZ ;  /* 0x000099100b077816 */ /* 0x001fe200000000ff */
[----:B------:R0:W-:Y:S03]  /*8ef0*/  @!P2 SYNCS.ARRIVE.TRANS64 RZ, [R14+URZ], R9 ;  /* 0x000000090effa9a7 */ /* 0x0001e6000800003f */
[----:B------:R-:W-:-:S13]  /*8f00*/  ISETP.NE.AND P1, PT, R7, 0x2, PT ;  /* 0x000000020700780c */ /* 0x000fda0003f25270 */
[----:B0-----:R-:W-:Y:S05]  /*8f10*/  @P1 BRA `(.L_x_299) ;  /* 0x0000000000041947 */ /* 0x001fea0003800000 */
[----:B------:R-:W-:Y:S01]  /*8f20*/  BPT.TRAP 0x1 ;  /* 0x000000040000795c */ /* 0x000fe20000300000 */
.L_x_299:
[----:B------:R-:W-:Y:S05]  /*8f30*/  @P0 BRA `(.L_x_300) ;  /* 0x0000000000040947 */ /* 0x000fea0003800000 */
[----:B------:R-:W-:Y:S01]  /*8f40*/  BPT.TRAP 0x1 ;  /* 0x000000040000795c */ /* 0x000fe20000300000 */
.L_x_300:
[--C-:B------:R-:W-:Y:S01]  /*8f50*/  IMAD R7, R6, 0x2000, R21.reuse ;  /* 0x0000200006077824 */ /* 0x100fe200078e0215 */
[----:B------:R-:W-:Y:S01]  /*8f60*/  R2UR UR9, R14 ;  /* 0x000000000e0972ca */ /* 0x000fe200000e0000 */
[----:B------:R-:W-:Y:S01]  /*8f70*/  IMAD R21, R6, 0x4000, R21 ;  /* 0x0000400006157824 */ /* 0x000fe200078e0215 */
[----:B------:R-:W-:Y:S01]  /*8f80*/  UIADD3 UR4, UP0, UR22, 0xf0, URZ ;  /* 0x000000f016047890 */ /* 0x000fe2000ff1e03f */
[----:B------:R-:W-:Y:S01]  /*8f90*/  VIADD R4, R4, 0xffffffff ;  /* 0xffffffff04047836 */ /* 0x000fe20000000000 */
[----:B------:R-:W-:Y:S01]  /*8fa0*/  R2UR UR5, R7 ;  /* 0x00000000070572ca */ /* 0x000fe200000e0000 */
[----:B------:R-:W-:Y:S01]  /*8fb0*/  UIADD3 UR24, UP1, UR22, 0x1f0, URZ ;  /* 0x000001f016187890 */ /* 0x000fe2000ff3e03f */
[----:B------:R-:W-:Y:S01]  /*8fc0*/  R2UR UR8, R21 ;  /* 0x00000000150872ca */ /* 0x000fe200000e0000 */
[----:B------:R-:W-:Y:S01]  /*8fd0*/  VIADD R6, R6, 0x1 ;  /* 0x0000000106067836 */ /* 0x000fe20000000000 */
[----:B------:R-:W-:Y:S01]  /*8fe0*/  R2UR UR11, R18 ;  /* 0x00000000120b72ca */ /* 0x000fe200000e0000 */
[----:B------:R-:W-:Y:S01]  /*8ff0*/  UIADD3.X UR25, URZ, UR23, URZ, UP1, !UPT ;  /* 0x000000173f197290 */ /* 0x000fe20008ffe43f */
[----:B------:R-:W-:Y:S01]  /*9000*/  R2UR UR10, R20 ;  /* 0x00000000140a72ca */ /* 0x000fe200000e0000 */
[----:B------:R-:W-:Y:S01]  /*9010*/  UMOV UR6, 0x0 ;  /* 0x0000000000067882 */ /* 0x000fe20000000000 */
[----:B------:R-:W-:Y:S01]  /*9020*/  R2UR UR12, R8 ;  /* 0x00000000080c72ca */ /* 0x000fe200000e0000 */
[----:B------:R-:W-:Y:S01]  /*9030*/  UMOV UR7, 0x10000000 ;  /* 0x1000000000077882 */ /* 0x000fe20000000000 */
[----:B------:R-:W-:Y:S01]  /*9040*/  R2UR UR19, R15 ;  /* 0x000000000f1372ca */ /* 0x000fe200000e0000 */
[----:B------:R-:W-:Y:S01]  /*9050*/  VIADD R20, R20, 0x40 ;  /* 0x0000004014147836 */ /* 0x000fe20000000000 */
[----:B------:R-:W-:Y:S01]  /*9060*/  ISETP.GT.AND P3, PT, R4, 0x1, PT ;  /* 0x000000010400780c */ /* 0x000fe20003f64270 */
[----:B------:R-:W-:Y:S01]  /*9070*/  UIADD3 UR14, UR5, 0x180, URZ ;  /* 0x00000180050e7890 */ /* 0x000fe2000fffe03f */
[----:B------:R-:W-:Y:S01]  /*9080*/  ISETP.NE.AND P1, PT, R6, 0x7, PT ;  /* 0x000000070600780c */ /* 0x000fe20003f25270 */
[----:B------:R-:W-:-:S02]  /*9090*/  UIADD3.X UR5, URZ, UR23, URZ, UP0, !UPT ;  /* 0x000000173f057290 */ /* 0x000fc400087fe43f */
[----:B------:R-:W-:Y:S01]  /*90a0*/  UIADD3 UR15, UR8, 0xe180, URZ ;  /* 0x0000e180080f7890 */ /* 0x000fe2000fffe03f */
[----:B------:R-:W-:Y:S02]  /*90b0*/  SEL R14, RZ, 0x1, P1 ;  /* 0x00000001ff0e7807 */ /* 0x000fe40000800000 */
[----:B------:R-:W-:Y:S01]  /*90c0*/  UMOV UR8, UR14 ;  /* 0x0000000e00087c82 */ /* 0x000fe20008000000 */
[----:B------:R-:W-:Y:S02]  /*90d0*/  SEL R6, R6, RZ, P1 ;  /* 0x000000ff06067207 */ /* 0x000fe40000800000 */
[----:B------:R-:W-:Y:S01]  /*90e0*/  LOP3.LUT R5, R5, R14, RZ, 0x3c, !PT ;  /* 0x0000000e05057212 */ /* 0x000fe200078e3cff */
[----:B------:R0:W-:Y:S02]  /*90f0*/  UTMALDG.3D [UR8], [UR4], desc[UR6] ;  /* 0x00000608040075b4 */ /* 0x0001e40008011000 */
[----:B0-----:R-:W-:Y:S01]  /*9100*/  UMOV UR8, UR15 ;  /* 0x0000000f00087c82 */ /* 0x001fe20008000000 */
[----:B------:R-:W-:-:S02]  /*9110*/  UMOV UR11, UR19 ;  /* 0x00000013000b7c82 */ /* 0x000fc40008000000 */
[----:B------:R0:W-:Y:S02]  /*9120*/  UTMALDG.3D [UR8], [UR24], desc[UR6] ;  /* 0x00000608180075b4 */ /* 0x0001e40008011000 */
[----:B0-----:R-:W-:Y:S05]  /*9130*/  @P3 BRA `(.L_x_301) ;  /* 0xfffffffc00483947 */ /* 0x001fea000383ffff */
.L_x_297:
[----:B------:R-:W-:Y:S05]  /*9140*/  BSYNC B1 ;  /* 0x0000000000017941 */ /* 0x000fea0003800000 */
.L_x_296:
[----:B------:R-:W-:Y:S01]  /*9150*/  LOP3.LUT P4, RZ, R13, 0xff, RZ, 0xc0, !PT ;  /* 0x000000ff0dff7812 */ /* 0x000fe2000788c0ff */
[C---:B------:R-:W-:Y:S01]  /*9160*/  IMAD.IADD R12, R3.reuse, 0x1, R12 ;  /* 0x00000001030c7824 */ /* 0x040fe200078e020c */
[----:B------:R-:W-:Y:S01]  /*9170*/  ULDC.64 UR4, c[0x0][0x650] ;  /* 0x0001940000047ab9 */ /* 0x000fe20000000a00 */
[C---:B------:R-:W-:Y:S01]  /*9180*/  ISETP.GE.U32.AND P3, PT, R3.reuse, 0x7, PT ;  /* 0x000000070300780c */ /* 0x040fe20003f66070 */
[----:B------:R-:W-:Y:S01]  /*9190*/  BSSY B1, `(.L_x_302) ;  /* 0x000006c000017945 */ /* 0x000fe20003800000 */
[C---:B------:R-:W-:Y:S01]  /*91a0*/  IMAD.WIDE.U32 R4, R12.reuse, 0x24924925, RZ ;  /* 0x249249250c047825 */ /* 0x040fe200078e00ff */
[C---:B------:R-:W-:Y:S02]  /*91b0*/  ISETP.GT.U32.AND P1, PT, R12.reuse, 0x6, PT ;  /* 0x000000060c00780c */ /* 0x040fe40003f24070 */
[----:B------:R-:W-:Y:S01]  /*91c0*/  PRMT R13, RZ, 0x7610, R13 ;  /* 0x00007610ff0d7816 */ /* 0x000fe2000000000d */
[----:B------:R-:W-:Y:S01]  /*91d0*/  IMAD.IADD R4, R12, 0x1, -R5 ;  /* 0x000000010c047824 */ /* 0x000fe200078e0a05 */
[----:B------:R-:W-:Y:S01]  /*91e0*/  ISETP.LT.U32.AND P1, PT, R3, 0x7, P1 ;  /* 0x000000070300780c */ /* 0x000fe20000f21070 */
[----:B------:R-:W-:-:S02]  /*91f0*/  IMAD.MOV.U32 R9, RZ, RZ, -0x1 ;  /* 0xffffffffff097424 */ /* 0x000fc400078e00ff */
[----:B------:R-:W0:Y:S01]  /*9200*/  @P4 S2R R7, SR_CgaCtaId ;  /* 0x0000000000074919 */ /* 0x000e220000008800 */
[----:B------:R-:W-:Y:S01]  /*9210*/  @P4 MOV R6, 0x400 ;  /* 0x0000040000064802 */ /* 0x000fe20000000f00 */
[----:B------:R-:W-:Y:S01]  /*9220*/  IMAD.MOV.U32 R8, RZ, RZ, -0x1 ;  /* 0xffffffffff087424 */ /* 0x000fe200078e00ff */
[----:B------:R-:W-:-:S04]  /*9230*/  LEA.HI R4, R4, R5, RZ, 0x1f ;  /* 0x0000000504047211 */ /* 0x000fc800078ff8ff */
[--C-:B------:R-:W-:Y:S02]  /*9240*/  SHF.R.U32.HI R5, RZ, 0x2, R4.reuse ;  /* 0x00000002ff057819 */ /* 0x100fe40000011604 */
[----:B------:R-:W-:-:S03]  /*9250*/  PRMT R4, RZ, 0x7610, R4 ;  /* 0x00007610ff047816 */ /* 0x000fc60000000004 */
[----:B------:R-:W-:Y:S01]  /*9260*/  IMAD R12, R5, -0x7, R12 ;  /* 0xfffffff9050c7824 */ /* 0x000fe200078e020c */
[----:B0-----:R-:W-:Y:S02]  /*9270*/  @P4 LEA R6, R7, R6, 0x18 ;  /* 0x0000000607064211 */ /* 0x001fe400078ec0ff */
[----:B------:R-:W-:Y:S02]  /*9280*/  SEL R7, RZ, 0x1, !P1 ;  /* 0x00000001ff077807 */ /* 0x000fe40004800000 */
[----:B------:R-:W-:Y:S01]  /*9290*/  IADD3 R16, P1, R16, UR20, RZ ;  /* 0x0000001410107c10 */ /* 0x000fe2000ff3e0ff */
[----:B------:R0:W-:Y:S01]  /*92a0*/  @P4 SYNCS.ARRIVE.TRANS64.A1T0 RZ, [R6+URZ+0x88], RZ ;  /* 0x000088ff06ff49a7 */ /* 0x0001e2000810003f */
[----:B------:R-:W-:Y:S01]  /*92b0*/  LOP3.LUT R0, R0, R7, RZ, 0x3c, !PT ;  /* 0x0000000700007212 */ /* 0x000fe200078e3cff */
[----:B------:R-:W-:Y:S01]  /*92c0*/  IMAD.MOV.U32 R7, RZ, RZ, -0x1 ;  /* 0xffffffffff077424 */ /* 0x000fe200078e00ff */
[----:B------:R-:W-:Y:S02]  /*92d0*/  IADD3.X R17, R17, UR13, RZ, P1, !PT ;  /* 0x0000000d11117c10 */ /* 0x000fe40008ffe4ff */
[----:B------:R-:W-:-:S02]  /*92e0*/  ISETP.GE.U32.AND P1, PT, R16, UR4, PT ;  /* 0x0000000410007c0c */ /* 0x000fc4000bf26070 */
[----:B------:R-:W-:Y:S02]  /*92f0*/  @P3 LOP3.LUT R0, R0, 0x1, R5, 0x78, !PT ;  /* 0x0000000100003812 */ /* 0x000fe400078e7805 */
[----:B------:R-:W-:-:S13]  /*9300*/  ISETP.GE.U32.AND.EX P1, PT, R17, UR5, PT, P1 ;  /* 0x0000000511007c0c */ /* 0x000fda000bf26110 */
[----:B0-----:R-:W-:Y:S05]  /*9310*/  @P1 BRA `(.L_x_303) ;  /* 0x00000004004c1947 */ /* 0x001fea0003800000 */
[----:B------:R-:W-:Y:S01]  /*9320*/  ULDC.64 UR4, c[0x0][0x628] ;  /* 0x00018a0000047ab9 */ /* 0x000fe20000000a00 */
[----:B------:R-:W0:Y:S01]  /*9330*/  S2R R15, SR_CTAID.X ;  /* 0x00000000000f7919 */ /* 0x000e220000002500 */
[----:B------:R-:W-:Y:S01]  /*9340*/  ISETP.NE.U32.AND P1, PT, RZ, UR4, PT ;  /* 0x00000004ff007c0c */ /* 0x000fe2000bf25070 */
[----:B------:R-:W-:Y:S01]  /*9350*/  ULDC UR7, c[0x0][0x630] ;  /* 0x00018c0000077ab9 */ /* 0x000fe20000000800 */
[----:B------:R-:W-:Y:S01]  /*9360*/  IMAD.MOV.U32 R4, RZ, RZ, R16 ;  /* 0x000000ffff047224 */ /* 0x000fe200078e0010 */
[----:B------:R-:W1:Y:S01]  /*9370*/  S2R R14, SR_CTAID.Y ;  /* 0x00000000000e7919 */ /* 0x000e620000002600 */
[----:B------:R-:W-:Y:S01]  /*9380*/  ISETP.NE.AND.EX P1, PT, RZ, UR5, PT, P1 ;  /* 0x00000005ff007c0c */ /* 0x000fe2000bf25310 */
[----:B------:R-:W-:-:S12]  /*9390*/  IMAD.MOV.U32 R5, RZ, RZ, R17 ;  /* 0x000000ffff057224 */ /* 0x000fd800078e0011 */
[----:B------:R-:W-:Y:S05]  /*93a0*/  @!P1 BRA `(.L_x_304) ;  /* 0x0000000000289947 */ /* 0x000fea0003800000 */
[----:B------:R-:W-:Y:S02]  /*93b0*/  ULDC UR6, c[0x0][0x634] ;  /* 0x00018d0000067ab9 */ /* 0x000fe40000000800 */
[----:B------:R-:W-:-:S05]  /*93c0*/  IADD3 R9, P1, R16, UR6, RZ ;  /* 0x0000000610097c10 */ /* 0x000fca000ff3e0ff */
[----:B------:R-:W-:-:S04]  /*93d0*/  IMAD.X R21, RZ, RZ, R17, P1 ;  /* 0x000000ffff157224 */ /* 0x000fc800008e0611 */
[----:B------:R-:W-:-:S04]  /*93e0*/  IMAD.WIDE.U32 R6, R21, UR4, RZ ;  /* 0x0000000415067c25 */ /* 0x000fc8000f8e00ff */
[----:B------:R-:W-:-:S04]  /*93f0*/  IMAD.WIDE.U32 R6, P1, R9, UR5, R6 ;  /* 0x0000000509067c25 */ /* 0x000fc8000f820006 */
[----:B------:R-:W-:-:S04]  /*9400*/  IMAD.WIDE.U32 R8, R9, UR4, RZ ;  /* 0x0000000409087c25 */ /* 0x000fc8000f8e00ff */
[----:B------:R-:W-:Y:S01]  /*9410*/  IMAD.X R5, RZ, RZ, RZ, P1 ;  /* 0x000000ffff057224 */ /* 0x000fe200008e06ff */
[----:B------:R-:W-:Y:S01]  /*9420*/  IADD3 RZ, P1, R9, R6, RZ ;  /* 0x0000000609ff7210 */ /* 0x000fe20007f3e0ff */
[----:B------:R-:W-:-:S04]  /*9430*/  IMAD.MOV.U32 R4, RZ, RZ, R7 ;  /* 0x000000ffff047224 */ /* 0x000fc800078e0007 */
[----:B------:R-:W-:-:S08]  /*9440*/  IMAD.WIDE.U32.X R4, R21, UR5, R4, P1 ;  /* 0x0000000515047c25 */ /* 0x000fd000088e0404 */
.L_x_304:
[--C-:B------:R-:W-:Y:S01]  /*9450*/  SHF.R.U64 R8, R4, UR7, R5.reuse ;  /* 0x0000000704087c19 */ /* 0x100fe20008001205 */
[----:B------:R-:W-:Y:S01]  /*9460*/  ULDC.64 UR4, c[0x0][0x620] ;  /* 0x0001880000047ab9 */ /* 0x000fe20000000a00 */
[----:B------:R-:W-:Y:S01]  /*9470*/  SHF.R.U32.HI R4, RZ, UR7, R5 ;  /* 0x00000007ff047c19 */ /* 0x000fe20008011605 */
[----:B------:R-:W2:Y:S01]  /*9480*/  LDC R24, c[0x0][0x144] ;  /* 0x00005100ff187b82 */ /* 0x000ea20000000800 */
[----:B------:R-:W-:Y:S01]  /*9490*/  IADD3 R7, P1, RZ, -R8, RZ ;  /* 0x80000008ff077210 */ /* 0x000fe20007f3e0ff */
[----:B------:R-:W-:Y:S01]  /*94a0*/  ULDC.64 UR8, c[0x0][0x640] ;  /* 0x0001900000087ab9 */ /* 0x000fe20000000a00 */
[----:B0-----:R-:W-:Y:S01]  /*94b0*/  I2FP.F32.U32 R9, R15 ;  /* 0x0000000f00097245 */ /* 0x001fe20000201000 */
[----:B------:R-:W-:Y:S02]  /*94c0*/  ULDC UR6, c[0x0][0x608] ;  /* 0x0001820000067ab9 */ /* 0x000fe40000000800 */
[----:B------:R-:W-:Y:S01]  /*94d0*/  IMAD.X R4, RZ, RZ, ~R4, P1 ;  /* 0x000000ffff047224 */ /* 0x000fe200008e0e04 */
[----:B------:R-:W-:Y:S01]  /*94e0*/  ISETP.NE.U32.AND P1, PT, RZ, UR8, PT ;  /* 0x00000008ff007c0c */ /* 0x000fe2000bf25070 */
[----:B------:R-:W0:Y:S02]  /*94f0*/  LDC R21, c[0x0][0x148] ;  /* 0x00005200ff157b82 */ /* 0x000e240000000800 */
[----:B------:R-:W-:Y:S01]  /*9500*/  IMAD R6, R4, UR4, RZ ;  /* 0x0000000404067c24 */ /* 0x000fe2000f8e02ff */
[----:B------:R-:W-:Y:S01]  /*9510*/  ISETP.NE.AND.EX P1, PT, RZ, UR9, PT, P1 ;  /* 0x00000009ff007c0c */ /* 0x000fe2000bf25310 */
[----:B------:R-:W-:Y:S01]  /*9520*/  IMAD.WIDE.U32 R4, R7, UR4, R16 ;  /* 0x0000000407047c25 */ /* 0x000fe2000f8e0010 */
[----:B------:R-:W-:-:S03]  /*9530*/  ULDC UR4, c[0x0][0x150] ;  /* 0x0000540000047ab9 */ /* 0x000fc60000000800 */
[----:B------:R-:W-:Y:S02]  /*9540*/  IMAD R7, R7, UR5, R6 ;  /* 0x0000000507077c24 */ /* 0x000fe4000f8e0206 */
[----:B------:R-:W-:Y:S01]  /*9550*/  FMUL R6, R9, UR4 ;  /* 0x0000000409067c20 */ /* 0x000fe20008400000 */
[----:B------:R-:W-:Y:S01]  /*9560*/  ULDC UR4, c[0x0][0x618] ;  /* 0x0001860000047ab9 */ /* 0x000fe20000000800 */
[----:B------:R-:W-:Y:S01]  /*9570*/  ULDC UR5, c[0x0][0x154] ;  /* 0x0000550000057ab9 */ /* 0x000fe20000000800 */
[----:B------:R-:W-:-:S03]  /*9580*/  IMAD.IADD R5, R5, 0x1, R7 ;  /* 0x0000000105057824 */ /* 0x000fc600078e0207 */
[----:B------:R-:W3:Y:S02]  /*9590*/  F2I.U32.TRUNC.NTZ R6, R6 ;  /* 0x0000000600067305 */ /* 0x000ee4000020f000 */
[----:B------:R-:W-:Y:S02]  /*95a0*/  SHF.R.U64 R9, R4, UR4, R5 ;  /* 0x0000000404097c19 */ /* 0x000fe40008001205 */
[----:B-1----:R-:W-:-:S05]  /*95b0*/  I2FP.F32.U32 R4, R14 ;  /* 0x0000000e00047245 */ /* 0x002fca0000201000 */
[----:B------:R-:W-:Y:S01]  /*95c0*/  FMUL R22, R4, UR5 ;  /* 0x0000000504167c20 */ /* 0x000fe20008400000 */
[----:B------:R-:W-:Y:S01]  /*95d0*/  SHF.R.U32.HI R4, RZ, UR4, R5 ;  /* 0x00000004ff047c19 */ /* 0x000fe20008011605 */
[----:B------:R-:W-:-:S03]  /*95e0*/  ULDC UR4, c[0x0][0x658] ;  /* 0x0001960000047ab9 */ /* 0x000fc60000000800 */
[--C-:B------:R-:W-:Y:S01]  /*95f0*/  SHF.R.U64 R20, R9, UR6, R4.reuse ;  /* 0x0000000609147c19 */ /* 0x100fe20008001204 */
[----:B------:R-:W1:Y:S01]  /*9600*/  F2I.U32.TRUNC.NTZ R22, R22 ;  /* 0x0000001600167305 */ /* 0x000e62000020f000 */
[----:B------:R-:W-:Y:S01]  /*9610*/  SHF.R.U32.HI R5, RZ, UR6, R4 ;  /* 0x00000006ff057c19 */ /* 0x000fe20008011604 */
[----:B---3--:R-:W-:-:S03]  /*9620*/  IMAD.MOV R6, RZ, RZ, -R6 ;  /* 0x000000ffff067224 */ /* 0x008fc600078e0a06 */
[----:B------:R-:W-:Y:S01]  /*9630*/  SHF.R.U64 R18, R20, UR4, R5 ;  /* 0x0000000414127c19 */ /* 0x000fe20008001205 */
[----:B--2---:R-:W-:Y:S01]  /*9640*/  IMAD R15, R24, R6, R15 ;  /* 0x00000006180f7224 */ /* 0x004fe200078e020f */
[----:B------:R-:W-:-:S03]  /*9650*/  SHF.R.U32.HI R23, RZ, UR4, R5 ;  /* 0x00000004ff177c19 */ /* 0x000fc60008011605 */
[----:B------:R-:W-:Y:S02]  /*9660*/  IMAD.MOV.U32 R4, RZ, RZ, R18 ;  /* 0x000000ffff047224 */ /* 0x000fe400078e0012 */
[----:B------:R-:W-:Y:S01]  /*9670*/  IMAD.MOV.U32 R5, RZ, RZ, R23 ;  /* 0x000000ffff057224 */ /* 0x000fe200078e0017 */
[----:B-1----:R-:W-:Y:S06]  /*9680*/  @!P1 BRA `(.L_x_305) ;  /* 0x0000000000289947 */ /* 0x002fec0003800000 */
[----:B------:R-:W-:Y:S02]  /*9690*/  ULDC UR4, c[0x0][0x64c] ;  /* 0x0001930000047ab9 */ /* 0x000fe40000000800 */
[----:B------:R-:W-:-:S05]  /*96a0*/  IADD3 R5, P1, R18, UR4, RZ ;  /* 0x0000000412057c10 */ /* 0x000fca000ff3e0ff */
[----:B------:R-:W-:-:S04]  /*96b0*/  IMAD.X R23, RZ, RZ, R23, P1 ;  /* 0x000000ffff177224 */ /* 0x000fc800008e0617 */
[----:B------:R-:W-:-:S04]  /*96c0*/  IMAD.WIDE.U32 R6, R23, UR8, RZ ;  /* 0x0000000817067c25 */ /* 0x000fc8000f8e00ff */
[----:B------:R-:W-:-:S04]  /*96d0*/  IMAD.WIDE.U32 R6, P1, R5, UR9, R6 ;  /* 0x0000000905067c25 */ /* 0x000fc8000f820006 */
[----:B------:R-:W-:-:S04]  /*96e0*/  IMAD.WIDE.U32 R4, R5, UR8, RZ ;  /* 0x0000000805047c25 */ /* 0x000fc8000f8e00ff */
[----:B------:R-:W-:Y:S01]  /*96f0*/  IMAD.MOV.U32 R4, RZ, RZ, R7 ;  /* 0x000000ffff047224 */ /* 0x000fe200078e0007 */
[----:B------:R-:W-:Y:S01]  /*9700*/  IADD3 RZ, P3, R5, R6, RZ ;  /* 0x0000000605ff7210 */ /* 0x000fe20007f7e0ff */
[----:B------:R-:W-:-:S04]  /*9710*/  IMAD.X R5, RZ, RZ, RZ, P1 ;  /* 0x000000ffff057224 */ /* 0x000fc800008e06ff */
[----:B------:R-:W-:-:S08]  /*9720*/  IMAD.WIDE.U32.X R4, R23, UR9, R4, P3 ;  /* 0x0000000917047c25 */ /* 0x000fd000098e0404 */
.L_x_305:
[----:B------:R-:W-:Y:S01]  /*9730*/  ISETP.NE.AND P1, PT, R2, 0x1, PT ;  /* 0x000000010200780c */ /* 0x000fe20003f25270 */
[----:B------:R-:W-:Y:S01]  /*9740*/  ULDC UR4, c[0x0][0x648] ;  /* 0x0001920000047ab9 */ /* 0x000fe20000000800 */
[----:B------:R-:W-:Y:S01]  /*9750*/  LOP3.LUT R20, R20, UR17, RZ, 0xc0, !PT ;  /* 0x0000001114147c12 */ /* 0x000fe2000f8ec0ff */
[----:B------:R-:W-:Y:S01]  /*9760*/  IMAD.MOV R22, RZ, RZ, -R22 ;  /* 0x000000ffff167224 */ /* 0x000fe200078e0a16 */
[----:B------:R-:W-:Y:S01]  /*9770*/  SHF.R.U64 R5, R4, UR4, R5 ;  /* 0x0000000404057c19 */ /* 0x000fe20008001205 */
[----:B------:R-:W-:Y:S01]  /*9780*/  ULDC UR4, c[0x0][0x638] ;  /* 0x00018e0000047ab9 */ /* 0x000fe20000000800 */
[----:B------:R-:W-:Y:S01]  /*9790*/  LOP3.LUT R9, R9, UR16, RZ, 0xc0, !PT ;  /* 0x0000001009097c12 */ /* 0x000fe2000f8ec0ff */
[----:B------:R-:W-:Y:S01]  /*97a0*/  ULDC UR5, c[0x0][0x610] ;  /* 0x0001840000057ab9 */ /* 0x000fe20000000800 */
[----:B------:R-:W-:Y:S02]  /*97b0*/  IMAD.MOV.U32 R4, RZ, RZ, 0x1 ;  /* 0x00000001ff047424 */ /* 0x000fe400078e00ff */
[----:B------:R-:W-:-:S02]  /*97c0*/  IMAD.MOV R7, RZ, RZ, -R5 ;  /* 0x000000ffff077224 */ /* 0x000fc400078e0a05 */
[----:B------:R-:W-:Y:S02]  /*97d0*/  IMAD R20, R5, UR18, R20 ;  /* 0x0000001205147c24 */ /* 0x000fe4000f8e0214 */
[----:B0-----:R-:W-:Y:S02]  /*97e0*/  @P1 IMAD R15, R21, R22, R14 ;  /* 0x00000016150f1224 */ /* 0x001fe400078e020e */
[----:B------:R-:W-:Y:S01]  /*97f0*/  IMAD R18, R7, UR4, R18 ;  /* 0x0000000407127c24 */ /* 0x000fe2000f8e0212 */
[----:B------:R-:W-:Y:S01]  /*9800*/  ULDC UR4, c[0x0][0x600] ;  /* 0x0001800000047ab9 */ /* 0x000fe20000000800 */
[----:B------:R-:W-:Y:S02]  /*9810*/  IMAD R15, R20, UR5, R15 ;  /* 0x00000005140f7c24 */ /* 0x000fe4000f8e020f */
[----:B------:R-:W-:-:S05]  /*9820*/  IMAD R18, R18, UR4, R9 ;  /* 0x0000000412127c24 */ /* 0x000fca000f8e0209 */
[----:B------:R-:W-:Y:S02]  /*9830*/  SEL R9, R18, R15, !P1 ;  /* 0x0000000f12097207 */ /* 0x000fe40004800000 */
[----:B------:R-:W-:-:S07]  /*9840*/  SEL R7, R15, R18, !P1 ;  /* 0x000000120f077207 */ /* 0x000fce0004800000 */
.L_x_303:
[----:B------:R-:W-:Y:S05]  /*9850*/  BSYNC B1 ;  /* 0x0000000000017941 */ /* 0x000fea0003800000 */
.L_x_302:
[----:B------:R-:W-:-:S13]  /*9860*/  LOP3.LUT P1, RZ, R4, 0xff, RZ, 0xc0, !PT ;  /* 0x000000ff04ff7812 */ /* 0x000fda000782c0ff */
[----:B------:R-:W-:Y:S05]  /*9870*/  @P1 BRA `(.L_x_306) ;  /* 0xfffffff400441947 */ /* 0x000fea000383ffff */
[----:B------:R-:W-:Y:S05]  /*9880*/  BSYNC B0 ;  /* 0x0000000000007941 */ /* 0x000fea0003800000 */
.L_x_294:
[----:B------:R-:W-:-:S03]  /*9890*/  UMOV UR4, 0xffffffff ;  /* 0xffffffff00047882 */ /* 0x000fc60000000000 */
[----:B------:R-:W-:Y:S05]  /*98a0*/  BRA.DIV UR4, `(.L_x_307) ;  /* 0x0000000604807947 */ /* 0x000fea000b800000 */
[----:B------:R-:W-:-:S13]  /*98b0*/  ELECT P6, URZ, PT ;  /* 0x00000000003f782f */ /* 0x000fda00038c0000 */
.L_x_324:
[----:B------:R-:W-:Y:S04]  /*98c0*/  BSSY B0, `(.L_x_308) ;  /* 0x0000046000007945 */ /* 0x000fe80003800000 */
[----:B------:R-:W-:Y:S05]  /*98d0*/  @!P6 BRA `(.L_x_309) ;  /* 0x000000040010e947 */ /* 0x000fea0003800000 */
[----:B------:R-:W-:-:S04]  /*98e0*/  LOP3.LUT R19, R19, 0x2, RZ, 0xfc, !PT ;  /* 0x0000000213137812 */ /* 0x000fc800078efcff */
[----:B------:R-:W-:-:S13]  /*98f0*/  ISETP.NE.AND P0, PT, R19, 0x3, PT ;  /* 0x000000031300780c */ /* 0x000fda0003f05270 */
[----:B------:R-:W-:Y:S05]  /*9900*/  @!P0 BRA `(.L_x_310) ;  /* 0x0000000000048947 */ /* 0x000fea0003800000 */
[----:B------:R-:W-:Y:S01]  /*9910*/  BPT.TRAP 0x1 ;  /* 0x000000040000795c */ /* 0x000fe20000300000 */
.L_x_310:
[----:B------:R-:W0:Y:S01]  /*9920*/  S2R R3, SR_CgaCtaId ;  /* 0x0000000000037919 */ /* 0x000e220000008800 */
[----:B------:R-:W-:-:S04]  /*9930*/  MOV R2, 0x400 ;  /* 0x0000040000027802 */ /* 0x000fc80000000f00 */
[----:B0-----:R-:W-:Y:S02]  /*9940*/  LEA R3, R3, R2, 0x18 ;  /* 0x0000000203037211 */ /* 0x001fe400078ec0ff */
[----:B------:R-:W-:-:S03]  /*9950*/  SHF.L.U32 R2, R0, 0x1f, RZ ;  /* 0x0000001f00027819 */ /* 0x000fc600000006ff */
[----:B------:R-:W-:-:S04]  /*9960*/  VIADD R3, R3, 0x38 ;  /* 0x0000003803037836 */ /* 0x000fc80000000000 */
[C---:B------:R-:W-:Y:S02]  /*9970*/  IMAD R7, R12.reuse, 0x8, R3 ;  /* 0x000000080c077824 */ /* 0x040fe400078e0203 */
[----:B------:R-:W-:Y:S02]  /*9980*/  VIADD R12, R12, 0x1 ;  /* 0x000000010c0c7836 */ /* 0x000fe40000000000 */
[----:B------:R-:W0:Y:S03]  /*9990*/  SYNCS.PHASECHK.TRANS64.TRYWAIT P0, [R7+URZ], R2 ;  /* 0x00000002070075a7 */ /* 0x000e26000800017f */
[----:B------:R-:W-:-:S04]  /*99a0*/  ISETP.NE.AND P1, PT, R12, 0x7, PT ;  /* 0x000000070c00780c */ /* 0x000fc80003f25270 */
[----:B------:R-:W-:Y:S02]  /*99b0*/  SEL R5, RZ, 0x1, P1 ;  /* 0x00000001ff057807 */ /* 0x000fe40000800000 */
[----:B------:R-:W-:Y:S02]  /*99c0*/  SEL R12, R12, RZ, P1 ;  /* 0x000000ff0c0c7207 */ /* 0x000fe40000800000 */
[----:B------:R-:W-:-:S03]  /*99d0*/  LOP3.LUT R5, R0, R5, RZ, 0x3c, !PT ;  /* 0x0000000500057212 */ /* 0x000fc600078e3cff */
[----:B------:R-:W-:Y:S01]  /*99e0*/  IMAD R9, R12, 0x8, R3 ;  /* 0x000000080c097824 */ /* 0x000fe200078e0203 */
[----:B------:R-:W-:Y:S01]  /*99f0*/  SHF.L.U32 R4, R5, 0x1f, RZ ;  /* 0x0000001f05047819 */ /* 0x000fe200000006ff */
[----:B0-----:R-:W-:Y:S06]  /*9a00*/  @!P0 BRA `(.L_x_311) ;  /* 0x0000000400488947 */ /* 0x001fec0003800000 */
.L_x_325:
[----:B------:R-:W1:Y:S01]  /*9a10*/  SYNCS.PHASECHK.TRANS64.TRYWAIT P0, [R9+URZ], R4 ;  /* 0x00000004090075a7 */ /* 0x000e62000800017f */
[----:B------:R-:W-:-:S05]  /*9a20*/  VIADD R0, R12, 0x1 ;  /* 0x000000010c007836 */ /* 0x000fca0000000000 */
[----:B------:R-:W-:-:S04]  /*9a30*/  ISETP.NE.AND P1, PT, R0, 0x7, PT ;  /* 0x000000070000780c */ /* 0x000fc80003f25270 */
[----:B0-----:R-:W-:Y:S02]  /*9a40*/  SEL R2, RZ, 0x1, P1 ;  /* 0x00000001ff027807 */ /* 0x001fe40000800000 */
[----:B------:R-:W-:Y:S02]  /*9a50*/  SEL R0, R0, RZ, P1 ;  /* 0x000000ff00007207 */ /* 0x000fe40000800000 */
[----:B------:R-:W-:-:S03]  /*9a60*/  LOP3.LUT R7, R5, R2, RZ, 0x3c, !PT ;  /* 0x0000000205077212 */ /* 0x000fc600078e3cff */
[----:B------:R-:W-:Y:S01]  /*9a70*/  IMAD R6, R0, 0x8, R3 ;  /* 0x0000000800067824 */ /* 0x000fe200078e0203 */
[----:B------:R-:W-:Y:S01]  /*9a80*/  SHF.L.U32 R5, R7, 0x1f, RZ ;  /* 0x0000001f07057819 */ /* 0x000fe200000006ff */
[----:B-1----:R-:W-:Y:S06]  /*9a90*/  @!P0 BRA `(.L_x_312) ;  /* 0x0000000400388947 */ /* 0x002fec0003800000 */
.L_x_326:
[----:B------:R-:W1:Y:S01]  /*9aa0*/  SYNCS.PHASECHK.TRANS64.TRYWAIT P0, [R6+URZ], R5 ;  /* 0x00000005060075a7 */ /* 0x000e62000800017f */
[----:B------:R-:W-:-:S05]  /*9ab0*/  VIADD R0, R0, 0x1 ;  /* 0x0000000100007836 */ /* 0x000fca0000000000 */
[----:B------:R-:W-:-:S04]  /*9ac0*/  ISETP.NE.AND P1, PT, R0, 0x7, PT ;  /* 0x000000070000780c */ /* 0x000fc80003f25270 */
[----:B------:R-:W-:Y:S02]  /*9ad0*/  SEL R2, RZ, 0x1, P1 ;  /* 0x00000001ff027807 */ /* 0x000fe40000800000 */
[----:B------:R-:W-:Y:S02]  /*9ae0*/  SEL R0, R0, RZ, P1 ;  /* 0x000000ff00007207 */ /* 0x000fe40000800000 */
[----:B------:R-:W-:-:S03]  /*9af0*/  LOP3.LUT R7, R7, R2, RZ, 0x3c, !PT ;  /* 0x0000000207077212 */ /* 0x000fc600078e3cff */
[----:B0-----:R-:W-:Y:S01]  /*9b00*/  IMAD R9, R0, 0x8, R3 ;  /* 0x0000000800097824 */ /* 0x001fe200078e0203 */
[----:B------:R-:W-:Y:S01]  /*9b10*/  SHF.L.U32 R4, R7, 0x1f, RZ ;  /* 0x0000001f07047819 */ /* 0x000fe200000006ff */
[----:B-1----:R-:W-:Y:S06]  /*9b20*/  @!P0 BRA `(.L_x_313) ;  /* 0x0000000400288947 */ /* 0x002fec0003800000 */
.L_x_327:
        /* <DEDUP_REMOVED lines=9> */
.L_x_328:
        /* <DEDUP_REMOVED lines=9> */
.L_x_329:
[----:B------:R-:W1:Y:S01]  /*9c50*/  SYNCS.PHASECHK.TRANS64.TRYWAIT P0, [R9+URZ], R4 ;  /* 0x00000004090075a7 */ /* 0x000e62000800017f */
[----:B------:R-:W-:-:S05]  /*9c60*/  VIADD R0, R0, 0x1 ;  /* 0x0000000100007836 */ /* 0x000fca0000000000 */
[----:B------:R-:W-:-:S04]  /*9c70*/  ISETP.NE.AND P1, PT, R0, 0x7, PT ;  /* 0x000000070000780c */ /* 0x000fc80003f25270 */
[----:B------:R-:W-:Y:S02]  /*9c80*/  SEL R2, RZ, 0x1, P1 ;  /* 0x00000001ff027807 */ /* 0x000fe40000800000 */
[----:B------:R-:W-:Y:S02]  /*9c90*/  SEL R0, R0, RZ, P1 ;  /* 0x000000ff00007207 */ /* 0x000fe40000800000 */
[----:B------:R-:W-:Y:S01]  /*9ca0*/  LOP3.LUT R2, R7, R2, RZ, 0x3c, !PT ;  /* 0x0000000207027212 */ /* 0x000fe200078e3cff */
[----:B-1----:R-:W-:Y:S06]  /*9cb0*/  @!P0 BRA `(.L_x_316) ;  /* 0x0000000400008947 */ /* 0x002fec0003800000 */
.L_x_330:
[----:B------:R-:W-:Y:S01]  /*9cc0*/  IMAD R3, R0, 0x8, R3 ;  /* 0x0000000800037824 */ /* 0x000fe200078e0203 */
[----:B------:R-:W-:-:S07]  /*9cd0*/  SHF.L.U32 R0, R2, 0x1f, RZ ;  /* 0x0000001f02007819 */ /* 0x000fce00000006ff */
.L_x_317:
[----:B--2---:R2:W3:Y:S02]  /*9ce0*/  SYNCS.PHASECHK.TRANS64.TRYWAIT P0, [R3+URZ], R0 ;  /* 0x00000000030075a7 */ /* 0x0044e4000800017f */
[----:B---3--:R-:W-:Y:S05]  /*9cf0*/  @!P0 NANOSLEEP.SYNCS 0x989680 ;  /* 0x009896800000895d */ /* 0x008fea0003900000 */
[----:B------:R-:W3:Y:S02]  /*9d00*/  @!P0 SYNCS.PHASECHK.TRANS64 P0, [R3+URZ], R0 ;  /* 0x00000000030085a7 */ /* 0x000ee4000800007f */
[----:B---3--:R-:W-:Y:S05]  /*9d10*/  @!P0 BRA `(.L_x_317) ;  /* 0xfffffffc00f08947 */ /* 0x008fea000383ffff */
.L_x_309:
[----:B------:R-:W-:Y:S05]  /*9d20*/  BSYNC B0 ;  /* 0x0000000000007941 */ /* 0x000fea0003800000 */
.L_x_308:
[----:B------:R-:W-:Y:S05]  /*9d30*/  EXIT ;  /* 0x000000000000794d */ /* 0x000fea0003800000 */
.L_x_17:
[----:B----4-:R4:W0:Y:S02]  /*9d40*/  SYNCS.PHASECHK.TRANS64.TRYWAIT P1, [R3+URZ], R0 ;  /* 0x00000000030075a7 */ /* 0x010824000802017f */
[----:B0-----:R-:W-:Y:S05]  /*9d50*/  @!P1 NANOSLEEP.SYNCS 0x989680 ;  /* 0x009896800000995d */ /* 0x001fea0003900000 */
[----:B------:R-:W0:Y:S02]  /*9d60*/  @!P1 SYNCS.PHASECHK.TRANS64 P1, [R3+URZ], R0 ;  /* 0x00000000030095a7 */ /* 0x000e24000802007f */
[----:B0-----:R-:W-:Y:S05]  /*9d70*/  @!P1 BRA `(.L_x_17) ;  /* 0xfffffffc00f09947 */ /* 0x001fea000383ffff */
[----:B------:R-:W-:Y:S05]  /*9d80*/  BRA `(.L_x_16) ;  /* 0xffffff74004c7947 */ /* 0x000fea000383ffff */
.L_x_22:
[----:B-1----:R1:W3:Y:S02]  /*9d90*/  SYNCS.PHASECHK.TRANS64.TRYWAIT P1, [R5+URZ], R4 ;  /* 0x00000004050075a7 */ /* 0x0022e4000802017f */
[----:B---3--:R-:W-:Y:S05]  /*9da0*/  @!P1 NANOSLEEP.SYNCS 0x989680 ;  /* 0x009896800000995d */ /* 0x008fea0003900000 */
[----:B------:R-:W3:Y:S02]  /*9db0*/  @!P1 SYNCS.PHASECHK.TRANS64 P1, [R5+URZ], R4 ;  /* 0x00000004050095a7 */ /* 0x000ee4000802007f */
[----:B---3--:R-:W-:Y:S05]  /*9dc0*/  @!P1 BRA `(.L_x_22) ;  /* 0xfffffffc00f09947 */ /* 0x008fea000383ffff */
[----:B------:R-:W-:Y:S05]  /*9dd0*/  BRA `(.L_x_21) ;  /* 0xffffff7400fc7947 */ /* 0x000fea000383ffff */
.L_x_295:
[----:B------:R-:W-:Y:S01]  /*9de0*/  BSSY B1, `(.L_x_318) ;  /* 0x0000006000017945 */ /* 0x000fe20003800000 */
[----:B------:R-:W-:-:S07]  /*9df0*/  IMAD.MOV.U32 R15, RZ, RZ, -0x1 ;  /* 0xffffffffff0f7424 */ /* 0x000fce00078e00ff */
[----:B------:R-:W-:Y:S05]  /*9e00*/  WARPSYNC.COLLECTIVE R15, `(.L_x_319) ;  /* 0x000000000f0c7348 */ /* 0x000fea0003c00000 */
[----:B------:R-:W-:Y:S02]  /*9e10*/  ELECT P6, UR62, PT ;  /* 0x00000000003e782f */ /* 0x000fe400038c0000 */
[----:B------:R-:W-:Y:S01]  /*9e20*/  MOV R14, UR62 ;  /* 0x0000003e000e7c02 */ /* 0x000fe20008000f00 */
[----:B------:R-:W-:Y:S10]  /*9e30*/  ENDCOLLECTIVE ;  /* 0x000000000000791b */ /* 0x000ff40003800000 */
.L_x_319:
[----:B------:R-:W-:Y:S05]  /*9e40*/  BSYNC B1 ;  /* 0x0000000000017941 */ /* 0x000fea0003800000 */
.L_x_318:
[----:B------:R-:W-:Y:S05]  /*9e50*/  BRA `(.L_x_320) ;  /* 0xffffffec00d87947 */ /* 0x000fea000383ffff */
.L_x_298:
[----:B0-----:R0:W1:Y:S02]  /*9e60*/  SYNCS.PHASECHK.TRANS64.TRYWAIT P1, [R14+URZ+0x38], R7 ;  /* 0x000038070e0075a7 */ /* 0x001064000802017f */
[----:B-1----:R-:W-:Y:S05]  /*9e70*/  @!P1 NANOSLEEP.SYNCS 0x989680 ;  /* 0x009896800000995d */ /* 0x002fea0003900000 */
[----:B------:R-:W1:Y:S02]  /*9e80*/  @!P1 SYNCS.PHASECHK.TRANS64 P1, [R14+URZ+0x38], R7 ;  /* 0x000038070e0095a7 */ /* 0x000e64000802007f */
[----:B-1----:R-:W-:Y:S05]  /*9e90*/  @!P1 BRA `(.L_x_298) ;  /* 0xfffffffc00f09947 */ /* 0x002fea000383ffff */
[----:B------:R-:W-:Y:S05]  /*9ea0*/  BRA `(.L_x_321) ;  /* 0xfffffff0000c7947 */ /* 0x000fea000383ffff */
.L_x_307:
[----:B------:R-:W-:Y:S01]  /*9eb0*/  BSSY B0, `(.L_x_322) ;  /* 0x0000006000007945 */ /* 0x000fe20003800000 */
[----:B------:R-:W-:-:S07]  /*9ec0*/  IMAD.MOV.U32 R15, RZ, RZ, -0x1 ;  /* 0xffffffffff0f7424 */ /* 0x000fce00078e00ff */
[----:B------:R-:W-:Y:S05]  /*9ed0*/  WARPSYNC.COLLECTIVE R15, `(.L_x_323) ;  /* 0x000000000f0c7348 */ /* 0x000fea0003c00000 */
[----:B------:R-:W-:Y:S02]  /*9ee0*/  ELECT P6, UR62, PT ;  /* 0x00000000003e782f */ /* 0x000fe400038c0000 */
[----:B------:R-:W-:Y:S01]  /*9ef0*/  MOV R14, UR62 ;  /* 0x0000003e000e7c02 */ /* 0x000fe20008000f00 */
[----:B------:R-:W-:Y:S10]  /*9f00*/  ENDCOLLECTIVE ;  /* 0x000000000000791b */ /* 0x000ff40003800000 */
.L_x_323:
[----:B------:R-:W-:Y:S05]  /*9f10*/  BSYNC B0 ;  /* 0x0000000000007941 */ /* 0x000fea0003800000 */
.L_x_322:
[----:B------:R-:W-:Y:S05]  /*9f20*/  BRA `(.L_x_324) ;  /* 0xfffffff800647947 */ /* 0x000fea000383ffff */
.L_x_311:
[----:B0-----:R0:W1:Y:S02]  /*9f30*/  SYNCS.PHASECHK.TRANS64.TRYWAIT P0, [R7+URZ], R2 ;  /* 0x00000002070075a7 */ /* 0x001064000800017f */
[----:B-1----:R-:W-:Y:S05]  /*9f40*/  @!P0 NANOSLEEP.SYNCS 0x989680 ;  /* 0x009896800000895d */ /* 0x002fea0003900000 */
[----:B------:R-:W1:Y:S02]  /*9f50*/  @!P0 SYNCS.PHASECHK.TRANS64 P0, [R7+URZ], R2 ;  /* 0x00000002070085a7 */ /* 0x000e64000800007f */
[----:B-1----:R-:W-:Y:S05]  /*9f60*/  @!P0 BRA `(.L_x_311) ;  /* 0xfffffffc00f08947 */ /* 0x002fea000383ffff */
[----:B------:R-:W-:Y:S05]  /*9f70*/  BRA `(.L_x_325) ;  /* 0xfffffff800a47947 */ /* 0x000fea000383ffff */
.L_x_312:
[----:B0-----:R0:W1:Y:S02]  /*9f80*/  SYNCS.PHASECHK.TRANS64.TRYWAIT P0, [R9+URZ], R4 ;  /* 0x00000004090075a7 */ /* 0x001064000800017f */
[----:B-1----:R-:W-:Y:S05]  /*9f90*/  @!P0 NANOSLEEP.SYNCS 0x989680 ;  /* 0x009896800000895d */ /* 0x002fea0003900000 */
[----:B------:R-:W1:Y:S02]  /*9fa0*/  @!P0 SYNCS.PHASECHK.TRANS64 P0, [R9+URZ], R4 ;  /* 0x00000004090085a7 */ /* 0x000e64000800007f */
[----:B-1----:R-:W-:Y:S05]  /*9fb0*/  @!P0 BRA `(.L_x_312) ;  /* 0xfffffffc00f08947 */ /* 0x002fea000383ffff */
[----:B------:R-:W-:Y:S05]  /*9fc0*/  BRA `(.L_x_326) ;  /* 0xfffffff800b47947 */ /* 0x000fea000383ffff */
.L_x_313:
[----:B0-----:R0:W1:Y:S02]  /*9fd0*/  SYNCS.PHASECHK.TRANS64.TRYWAIT P0, [R6+URZ], R5 ;  /* 0x00000005060075a7 */ /* 0x001064000800017f */
[----:B-1----:R-:W-:Y:S05]  /*9fe0*/  @!P0 NANOSLEEP.SYNCS 0x989680 ;  /* 0x009896800000895d */ /* 0x002fea0003900000 */
[----:B------:R-:W1:Y:S02]  /*9ff0*/  @!P0 SYNCS.PHASECHK.TRANS64 P0, [R6+URZ], R5 ;  /* 0x00000005060085a7 */ /* 0x000e64000800007f */
[----:B-1----:R-:W-:Y:S05]  /*a000*/  @!P0 BRA `(.L_x_313) ;  /* 0xfffffffc00f08947 */ /* 0x002fea000383ffff */
[----:B------:R-:W-:Y:S05]  /*a010*/  BRA `(.L_x_327) ;  /* 0xfffffff800c47947 */ /* 0x000fea000383ffff */
.L_x_314:
[----:B0-----:R0:W1:Y:S02]  /*a020*/  SYNCS.PHASECHK.TRANS64.TRYWAIT P0, [R9+URZ], R4 ;  /* 0x00000004090075a7 */ /* 0x001064000800017f */
[----:B-1----:R-:W-:Y:S05]  /*a030*/  @!P0 NANOSLEEP.SYNCS 0x989680 ;  /* 0x009896800000895d */ /* 0x002fea0003900000 */
[----:B------:R-:W1:Y:S02]  /*a040*/  @!P0 SYNCS.PHASECHK.TRANS64 P0, [R9+URZ], R4 ;  /* 0x00000004090085a7 */ /* 0x000e64000800007f */
[----:B-1----:R-:W-:Y:S05]  /*a050*/  @!P0 BRA `(.L_x_314) ;  /* 0xfffffffc00f08947 */ /* 0x002fea000383ffff */
[----:B------:R-:W-:Y:S05]  /*a060*/  BRA `(.L_x_328) ;  /* 0xfffffff800d47947 */ /* 0x000fea000383ffff */
.L_x_315:
[----:B0-----:R0:W1:Y:S02]  /*a070*/  SYNCS.PHASECHK.TRANS64.TRYWAIT P0, [R6+URZ], R5 ;  /* 0x00000005060075a7 */ /* 0x001064000800017f */
[----:B-1----:R-:W-:Y:S05]  /*a080*/  @!P0 NANOSLEEP.SYNCS 0x989680 ;  /* 0x009896800000895d */ /* 0x002fea0003900000 */
[----:B------:R-:W1:Y:S02]  /*a090*/  @!P0 SYNCS.PHASECHK.TRANS64 P0, [R6+URZ], R5 ;  /* 0x00000005060085a7 */ /* 0x000e64000800007f */
[----:B-1----:R-:W-:Y:S05]  /*a0a0*/  @!P0 BRA `(.L_x_315) ;  /* 0xfffffffc00f08947 */ /* 0x002fea000383ffff */
[----:B------:R-:W-:Y:S05]  /*a0b0*/  BRA `(.L_x_329) ;  /* 0xfffffff800e47947 */ /* 0x000fea000383ffff */
.L_x_316:
[----:B-1----:R1:W2:Y:S02]  /*a0c0*/  SYNCS.PHASECHK.TRANS64.TRYWAIT P0, [R9+URZ], R4 ;  /* 0x00000004090075a7 */ /* 0x0022a4000800017f */
[----:B--2---:R-:W-:Y:S05]  /*a0d0*/  @!P0 NANOSLEEP.SYNCS 0x989680 ;  /* 0x009896800000895d */ /* 0x004fea0003900000 */
[----:B------:R-:W2:Y:S02]  /*a0e0*/  @!P0 SYNCS.PHASECHK.TRANS64 P0, [R9+URZ], R4 ;  /* 0x00000004090085a7 */ /* 0x000ea4000800007f */
[----:B--2---:R-:W-:Y:S05]  /*a0f0*/  @!P0 BRA `(.L_x_316) ;  /* 0xfffffffc00f08947 */ /* 0x004fea000383ffff */
[----:B------:R-:W-:Y:S05]  /*a100*/  BRA `(.L_x_330) ;  /* 0xfffffff800ec7947 */ /* 0x000fea000383ffff */
.L_x_331:
[----:B------:R-:W-:-:S00]  /*a110*/  BRA `(.L_x_331) ;  /* 0xfffffffc00fc7947 */ /* 0x000fc0000383ffff */
[----:B------:R-:W-:-:S00]  /*a120*/  NOP ;  /* 0x0000000000007918 */ /* 0x000fc00000000000 */
        /* <DEDUP_REMOVED lines=13> */
.L_x_332:


//--------------------- .nv.global.init           --------------------------
	.section	.nv.global.init,"aw",@progbits
.nv.global.init:
	.type		$str$22,@object
	.size		$str$22,($str$23 - $str$22)
$str$22:
        /*0000*/ 	.byte	0x6b, 0x5f, 0x74, 0x69, 0x6c, 0x65, 0x5f, 0x63, 0x6f, 0x75, 0x6e, 0x74, 0x20, 0x3e, 0x3d, 0x20
        /*0010*/ 	.byte	0x31, 0x00
	.type		$str$23,@object
	.size		$str$23,(__unnamed_1 - $str$23)
$str$23:
        /*0012*/ 	.byte	0x2f, 0x74, 0x6d, 0x70, 0x2f, 0x63, 0x75, 0x74, 0x6c, 0x61, 0x73, 0x73, 0x5f, 0x73, 0x77, 0x65
        /*0022*/ 	.byte	0x65, 0x70, 0x5f, 0x73, 0x72, 0x63, 0x2f, 0x69, 0x6e, 0x63, 0x6c, 0x75, 0x64, 0x65, 0x2f, 0x63
        /*0032*/ 	.byte	0x75, 0x74, 0x6c, 0x61, 0x73, 0x73, 0x2f, 0x67, 0x65, 0x6d, 0x6d, 0x2f, 0x63, 0x6f, 0x6c, 0x6c
        /*0042*/ 	.byte	0x65, 0x63, 0x74, 0x69, 0x76, 0x65, 0x2f, 0x73, 0x6d, 0x39, 0x30, 0x5f, 0x6d, 0x6d, 0x61, 0x5f
        /*0052*/ 	.byte	0x74, 0x6d, 0x61, 0x5f, 0x67, 0x6d, 0x6d, 0x61, 0x5f, 0x73, 0x73, 0x5f, 0x77, 0x61, 0x72, 0x70
        /*0062*/ 	.byte	0x73, 0x70, 0x65, 0x63, 0x69, 0x61, 0x6c, 0x69, 0x7a, 0x65, 0x64, 0x2e, 0x68, 0x70, 0x70, 0x00
	.type		__unnamed_1,@object
	.size		__unnamed_1,(.L_0 - __unnamed_1)
__unnamed_1:
        /*0072*/ 	.byte	0x76, 0x6f, 0x69, 0x64, 0x20, 0x63, 0x75, 0x74, 0x6c, 0x61, 0x73, 0x73, 0x3a, 0x3a, 0x67, 0x65
        /* <DEDUP_REMOVED lines=172> */
.L_0:


//--------------------- .nv.shared._ZN7cutlass13device_kernelINS_4gemm6kernel13GemmUniversalIN4cute5tupleIJiiiiEEENS1_10collective13CollectiveMmaINS1_34MainloopSm90TmaGmmaWarpSpecializedILi7ENS5_IJNS4_1CILi1EEESB_SB_EEENS1_35KernelTmaWarpSpecializedCooperativeEEENS5_IJNSA_ILi128EEENSA_ILi256EEENSA_ILi64EEEEEEaNS5_IJlSB_lEEEaSJ_NS4_8TiledMMAINS4_8MMA_AtomIJNS4_4SM904GMMA27MMA_64x256x32_S32S8S8_SS_TNEEEENS4_6LayoutINS5_IJNSA_ILi2EEESB_SB_EEENS5_IJSB_NSA_ILi0EEEST_EEEEENS5_IJNS4_10UnderscoreESW_SW_EEEEENS4_13SM90_TMA_LOADENS4_14ComposedLayoutINS4_7SwizzleILi2ELi4ELi3EEENS4_18smem_ptr_flag_bitsILi8EEENSQ_INS5_IJNSA_ILi8EEESH_EEENS5_IJSH_SB_EEEEEEEvNS4_8identityESZ_S19_vS1A_EENS_8epilogue10collective6detail29Sm90TmaWarpSpecializedAdapterINS1D_15DefaultEpilogueIaSJ_SJ_NS1C_6thread17LinearCombinationIaLi1EiiLNS1H_9ScaleType4KindE0ELNS_15FloatRoundStyleE2EaEENS1_15EpilogueDefaultEEEEEvvEEEEvNT_6ParamsE --------------------------
	.section	.nv.shared._ZN7cutlass13device_kernelINS_4gemm6kernel13GemmUniversalIN4cute5tupleIJiiiiEEENS1_10collective13CollectiveMmaINS1_34MainloopSm90TmaGmmaWarpSpecializedILi7ENS5_IJNS4_1CILi1EEESB_SB_EEENS1_35KernelTmaWarpSpecializedCooperativeEEENS5_IJNSA_ILi128EEENSA_ILi256EEENSA_ILi64EEEEEEaNS5_IJlSB_lEEEaSJ_NS4_8TiledMMAINS4_8MMA_AtomIJNS4_4SM904GMMA27MMA_64x256x32_S32S8S8_SS_TNEEEENS4_6LayoutINS5_IJNSA_ILi2EEESB_SB_EEENS5_IJSB_NSA_ILi0EEEST_EEEEENS5_IJNS4_10UnderscoreESW_SW_EEEEENS4_13SM90_TMA_LOADENS4_14ComposedLayoutINS4_7SwizzleILi2ELi4ELi3EEENS4_18smem_ptr_flag_bitsILi8EEENSQ_INS5_IJNSA_ILi8EEESH_EEENS5_IJSH_SB_EEEEEEEvNS4_8identityESZ_S19_vS1A_EENS_8epilogue10collective6detail29Sm90TmaWarpSpecializedAdapterINS1D_15DefaultEpilogueIaSJ_SJ_NS1C_6thread17LinearCombinationIaLi1EiiLNS1H_9ScaleType4KindE0ELNS_15FloatRoundStyleE2EaEENS1_15EpilogueDefaultEEEEEvvEEEEvNT_6ParamsE,"aw",@nobits
	.sectionflags	@""
	.align	16
	.zero		1024


//--------------------- .nv.shared.reserved.0     --------------------------
	.section	.nv.shared.reserved.0,"aw",@nobits
	.weak		__nv_reservedSMEM_offset_0_alias
	.size		__nv_reservedSMEM_offset_0_alias, 0, 0
	.other		__nv_reservedSMEM_offset_0_alias,@"STO_CUDA_RESERVED_SHARED STV_DEFAULT"
__nv_reservedSMEM_offset_0_alias:
	.zero		0


//--------------------- .nv.global                --------------------------
	.section	.nv.global,"aw",@nobits
.nv.global:
	.type		_ZN40_INTERNAL_faed6e20_4_k_cu_ad676a5a_223384cute1_E,@object
	.size		_ZN40_INTERNAL_faed6e20_4_k_cu_ad676a5a_223384cute1_E,(_ZN40_INTERNAL_faed6e20_4_k_cu_ad676a5a_223384cuda3std3__45__cpo6cbeginE - _ZN40_INTERNAL_faed6e20_4_k_cu_ad676a5a_223384cute1_E)
_ZN40_INTERNAL_faed6e20_4_k_cu_ad676a5a_223384cute1_E:
	.zero		1
	.type		_ZN40_INTERNAL_faed6e20_4_k_cu_ad676a5a_223384cuda3std3__45__cpo6cbeginE,@object
	.size		_ZN40_INTERNAL_faed6e20_4_k_cu_ad676a5a_223384cuda3std3__45__cpo6cbeginE,(_ZN40_INTERNAL_faed6e20_4_k_cu_ad676a5a_223384cuda3std3__48in_placeE - _ZN40_INTERNAL_faed6e20_4_k_cu_ad676a5a_223384cuda3std3__45__cpo6cbeginE)
_ZN40_INTERNAL_faed6e20_4_k_cu_ad676a5a_223384cuda3std3__45__cpo6cbeginE:
	.zero		1
	.type		_ZN40_INTERNAL_faed6e20_4_k_cu_ad676a5a_223384cuda3std3__48in_placeE,@object
	.size		_ZN40_INTERNAL_faed6e20_4_k_cu_ad676a5a_223384cuda3std3__48in_placeE,(_ZN40_INTERNAL_faed6e20_4_k_cu_ad676a5a_223384cuda3std6ranges3__45__cpo9iter_moveE - _ZN40_INTERNAL_faed6e20_4_k_cu_ad676a5a_223384cuda3std3__48in_placeE)
_ZN40_INTERNAL_faed6e20_4_k_cu_ad676a5a_223384cuda3std3__48in_placeE:
	.zero		1
	.type		_ZN40_INTERNAL_faed6e20_4_k_cu_ad676a5a_223384cuda3std6ranges3__45__cpo9iter_moveE,@object
	.size		_ZN40_INTERNAL_faed6e20_4_k_cu_ad676a5a_223384cuda3std6ranges3__45__cpo9iter_moveE,(_ZN40_INTERNAL_faed6e20_4_k_cu_ad676a5a_223384cuda3std3__45__cpo5beginE - _ZN40_INTERNAL_faed6e20_4_k_cu_ad676a5a_223384cuda3std6ranges3__45__cpo9iter_moveE)
_ZN40_INTERNAL_faed6e20_4_k_cu_ad676a5a_223384cuda3std6ranges3__45__cpo9iter_moveE:
	.zero		1
	.type		_ZN40_INTERNAL_faed6e20_4_k_cu_ad676a5a_223384cuda3std3__45__cpo5beginE,@object
	.size		_ZN40_INTERNAL_faed6e20_4_k_cu_ad676a5a_223384cuda3std3__45__cpo5beginE,(_ZN40_INTERNAL_faed6e20_4_k_cu_ad676a5a_223384cuda3std3__442_GLOBAL__N__faed6e20_4_k_cu_ad676a5a_223386ignoreE - _ZN40_INTERNAL_faed6e20_4_k_cu_ad676a5a_223384cuda3std3__45__cpo5beginE)
_ZN40_INTERNAL_faed6e20_4_k_cu_ad676a5a_223384cuda3std3__45__cpo5beginE:
	.zero		1
	.type		_ZN40_INTERNAL_faed6e20_4_k_cu_ad676a5a_223384cuda3std3__442_GLOBAL__N__faed6e20_4_k_cu_ad676a5a_223386ignoreE,@object
	.size		_ZN40_INTERNAL_faed6e20_4_k_cu_ad676a5a_223384cuda3std3__442_GLOBAL__N__faed6e20_4_k_cu_ad676a5a_223386ignoreE,(_ZN40_INTERNAL_faed6e20_4_k_cu_ad676a5a_223384cute7productE - _ZN40_INTERNAL_faed6e20_4_k_cu_ad676a5a_223384cuda3std3__442_GLOBAL__N__faed6e20_4_k_cu_ad676a5a_223386ignoreE)
_ZN40_INTERNAL_faed6e20_4_k_cu_ad676a5a_223384cuda3std3__442_GLOBAL__N__faed6e20_4_k_cu_ad676a5a_223386ignoreE:
	.zero		1
	.type		_ZN40_INTERNAL_faed6e20_4_k_cu_ad676a5a_223384cute7productE,@object
	.size		_ZN40_INTERNAL_faed6e20_4_k_cu_ad676a5a_223384cute7productE,(_ZN40_INTERNAL_faed6e20_4_k_cu_ad676a5a_223384cuda3std3__45__cpo3endE - _ZN40_INTERNAL_faed6e20_4_k_cu_ad676a5a_223384cute7productE)
_ZN40_INTERNAL_faed6e20_4_k_cu_ad676a5a_223384cute7productE:
	.zero		1
	.type		_ZN40_INTERNAL_faed6e20_4_k_cu_ad676a5a_223384cuda3std3__45__cpo3endE,@object
	.size		_ZN40_INTERNAL_faed6e20_4_k_cu_ad676a5a_223384cuda3std3__45__cpo3endE,(_ZN40_INTERNAL_faed6e20_4_k_cu_ad676a5a_223384cuda3std3__419piecewise_constructE - _ZN40_INTERNAL_faed6e20_4_k_cu_ad676a5a_223384cuda3std3__45__cpo3endE)
_ZN40_INTERNAL_faed6e20_4_k_cu_ad676a5a_223384cuda3std3__45__cpo3endE:
	.zero		1
	.type		_ZN40_INTERNAL_faed6e20_4_k_cu_ad676a5a_223384cuda3std3__419piecewise_constructE,@object
	.size		_ZN40_INTERNAL_faed6e20_4_k_cu_ad676a5a_223384cuda3std3__419piecewise_constructE,(_ZN40_INTERNAL_faed6e20_4_k_cu_ad676a5a_223384cuda3std3__45__cpo4cendE - _ZN40_INTERNAL_faed6e20_4_k_cu_ad676a5a_223384cuda3std3__419piecewise_constructE)
_ZN40_INTERNAL_faed6e20_4_k_cu_ad676a5a_223384cuda3std3__419piecewise_constructE:
	.zero		1
	.type		_ZN40_INTERNAL_faed6e20_4_k_cu_ad676a5a_223384cuda3std3__45__cpo4cendE,@object
	.size		_ZN40_INTERNAL_faed6e20_4_k_cu_ad676a5a_223384cuda3std3__45__cpo4cendE,(_ZN40_INTERNAL_faed6e20_4_k_cu_ad676a5a_223384cuda3std6ranges3__45__cpo4swapE - _ZN40_INTERNAL_faed6e20_4_k_cu_ad676a5a_223384cuda3std3__45__cpo4cendE)
_ZN40_INTERNAL_faed6e20_4_k_cu_ad676a5a_223384cuda3std3__45__cpo4cendE:
	.zero		1
	.type		_ZN40_INTERNAL_faed6e20_4_k_cu_ad676a5a_223384cuda3std6ranges3__45__cpo4swapE,@object
	.size		_ZN40_INTERNAL_faed6e20_4_k_cu_ad676a5a_223384cuda3std6ranges3__45__cpo4swapE,(.L_8 - _ZN40_INTERNAL_faed6e20_4_k_cu_ad676a5a_223384cuda3std6ranges3__45__cpo4swapE)
_ZN40_INTERNAL_faed6e20_4_k_cu_ad676a5a_223384cuda3std6ranges3__45__cpo4swapE:
	.zero		1
.L_8:


//--------------------- .nv.constant0._ZN7cutlass13device_kernelINS_4gemm6kernel13GemmUniversalIN4cute5tupleIJiiiiEEENS1_10collective13CollectiveMmaINS1_34MainloopSm90TmaGmmaWarpSpecializedILi7ENS5_IJNS4_1CILi1EEESB_SB_EEENS1_35KernelTmaWarpSpecializedCooperativeEEENS5_IJNSA_ILi128EEENSA_ILi256EEENSA_ILi64EEEEEEaNS5_IJlSB_lEEEaSJ_NS4_8TiledMMAINS4_8MMA_AtomIJNS4_4SM904GMMA27MMA_64x256x32_S32S8S8_SS_TNEEEENS4_6LayoutINS5_IJNSA_ILi2EEESB_SB_EEENS5_IJSB_NSA_ILi0EEEST_EEEEENS5_IJNS4_10UnderscoreESW_SW_EEEEENS4_13SM90_TMA_LOADENS4_14ComposedLayoutINS4_7SwizzleILi2ELi4ELi3EEENS4_18smem_ptr_flag_bitsILi8EEENSQ_INS5_IJNSA_ILi8EEESH_EEENS5_IJSH_SB_EEEEEEEvNS4_8identityESZ_S19_vS1A_EENS_8epilogue10collective6detail29Sm90TmaWarpSpecializedAdapterINS1D_15DefaultEpilogueIaSJ_SJ_NS1C_6thread17LinearCombinationIaLi1EiiLNS1H_9ScaleType4KindE0ELNS_15FloatRoundStyleE2EaEENS1_15EpilogueDefaultEEEEEvvEEEEvNT_6ParamsE --------------------------
	.section	.nv.constant0._ZN7cutlass13device_kernelINS_4gemm6kernel13GemmUniversalIN4cute5tupleIJiiiiEEENS1_10collective13CollectiveMmaINS1_34MainloopSm90TmaGmmaWarpSpecializedILi7ENS5_IJNS4_1CILi1EEESB_SB_EEENS1_35KernelTmaWarpSpecializedCooperativeEEENS5_IJNSA_ILi128EEENSA_ILi256EEENSA_ILi64EEEEEEaNS5_IJlSB_lEEEaSJ_NS4_8TiledMMAINS4_8MMA_AtomIJNS4_4SM904GMMA27MMA_64x256x32_S32S8S8_SS_TNEEEENS4_6LayoutINS5_IJNSA_ILi2EEESB_SB_EEENS5_IJSB_NSA_ILi0EEEST_EEEEENS5_IJNS4_10UnderscoreESW_SW_EEEEENS4_13SM90_TMA_LOADENS4_14ComposedLayoutINS4_7SwizzleILi2ELi4ELi3EEENS4_18smem_ptr_flag_bitsILi8EEENSQ_INS5_IJNSA_ILi8EEESH_EEENS5_IJSH_SB_EEEEEEEvNS4_8identityESZ_S19_vS1A_EENS_8epilogue10collective6detail29Sm90TmaWarpSpecializedAdapterINS1D_15DefaultEpilogueIaSJ_SJ_NS1C_6thread17LinearCombinationIaLi1EiiLNS1H_9ScaleType4KindE0ELNS_15FloatRoundStyleE2EaEENS1_15EpilogueDefaultEEEEEvvEEEEvNT_6ParamsE,"a",@progbits
	.sectionflags	@""
	.align	4
.nv.constant0._ZN7cutlass13device_kernelINS_4gemm6kernel13GemmUniversalIN4cute5tupleIJiiiiEEENS1_10collective13CollectiveMmaINS1_34MainloopSm90TmaGmmaWarpSpecializedILi7ENS5_IJNS4_1CILi1EEESB_SB_EEENS1_35KernelTmaWarpSpecializedCooperativeEEENS5_IJNSA_ILi128EEENSA_ILi256EEENSA_ILi64EEEEEEaNS5_IJlSB_lEEEaSJ_NS4_8TiledMMAINS4_8MMA_AtomIJNS4_4SM904GMMA27MMA_64x256x32_S32S8S8_SS_TNEEEENS4_6LayoutINS5_IJNSA_ILi2EEESB_SB_EEENS5_IJSB_NSA_ILi0EEEST_EEEEENS5_IJNS4_10UnderscoreESW_SW_EEEEENS4_13SM90_TMA_LOADENS4_14ComposedLayoutINS4_7SwizzleILi2ELi4ELi3EEENS4_18smem_ptr_flag_bitsILi8EEENSQ_INS5_IJNSA_ILi8EEESH_EEENS5_IJSH_SB_EEEEEEEvNS4_8identityESZ_S19_vS1A_EENS_8epilogue10collective6detail29Sm90TmaWarpSpecializedAdapterINS1D_15DefaultEpilogueIaSJ_SJ_NS1C_6thread17LinearCombinationIaLi1EiiLNS1H_9ScaleType4KindE0ELNS_15FloatRoundStyleE2EaEENS1_15EpilogueDefaultEEEEEvvEEEEvNT_6ParamsE:
	.zero		1664


//--------------------- SYMBOLS --------------------------

	.type		.nv.reservedSmem.offset0,@object
	.size		.nv.reservedSmem.offset0,0x4
	.type		__assertfail,@function
